	.target	sm_90a

	.elftype	@"ET_EXEC"


//--------------------- .note.nv.tkinfo           --------------------------
	.section	.note.nv.tkinfo,"",@"SHT_NOTE"
	.sectionflags	@"SHF_NOTE_NV_TKINFO"
	.tkinfo
        /*0018*/ 	.word	0x00000002
        /*0030*/ 	.string	""
        /*0030*/ 	.string	"ptxas"
        /*0030*/ 	.string	"Cuda compilation tools, release 13.0, V13.0.88"
        /*0030*/ 	.string	"Build cuda_13.0.r13.0/compiler.36424714_0"
        /*0030*/ 	.string	"-arch sm_90a -m 64 "



//--------------------- .note.nv.cuinfo           --------------------------
	.section	.note.nv.cuinfo,"",@"SHT_NOTE"
	.sectionflags	@"SHF_NOTE_NV_CUINFO"
        /*0018*/ 	.short	0x0002
        /*001a*/ 	.short	0x005a
        /*001c*/ 	.short	0x0082
	.zero		2


//--------------------- .nv.info                  --------------------------
	.section	.nv.info,"",@"SHT_CUDA_INFO"
	.align	4


	//----- nvinfo : EIATTR_REGCOUNT
	.align		4
        /*0000*/ 	.byte	0x04, 0x2f
        /*0002*/ 	.short	(.L_12 - .L_11)
	.align		4
.L_11:
        /*0004*/ 	.word	index@(_ZN7cutlass13device_kernelINS_4gemm6kernel13GemmUniversalIN4cute5tupleIJiiiiEEENS1_10collective13CollectiveMmaINS1_37MainloopSm90TmaGmmaWarpSpecializedFP8ILi18ENS5_IJNS4_1CILi1EEESB_SB_EEENS1_35KernelTmaWarpSpecializedCooperativeEEENS5_IJNSA_ILi256EEENSA_ILi128EEENSA_ILi32EEEEEENS_12float_e5m2_tENS5_IJlSB_lEEENS_12float_e4m3_tESK_NS4_8TiledMMAINS4_8MMA_AtomIJNS4_4SM904GMMA31MMA_64x128x32_F32E5M2E4M3_SS_TNILNSP_7ScaleInE1ELSR_1EEEEEENS4_6LayoutINS5_IJNSA_ILi2EEESB_SB_EEENS5_IJSB_NSA_ILi0EEESX_EEEEENS5_IJNS4_10UnderscoreES10_S10_EEEEENS4_13SM90_TMA_LOADENS4_14ComposedLayoutINS4_7SwizzleILi1ELi4ELi3EEENS4_18smem_ptr_flag_bitsILi8EEENSU_INS5_IJNSA_ILi8EEESH_EEENS5_IJSH_SB_EEEEEEEvNS4_8identityES13_S1D_vS1E_EENS_8epilogue10collective6detail29Sm90TmaWarpSpecializedAdapterINS1H_15DefaultEpilogueISJ_SK_SK_NS1G_6thread17LinearCombinationISJ_Li1EffLNS1L_9ScaleType4KindE0ELNS_15FloatRoundStyleE2ESJ_EENS1_15EpilogueDefaultEEEEEvvEEEEvNT_6ParamsE)
        /*0008*/ 	.word	0x000000a8


	//----- nvinfo : EIATTR_FRAME_SIZE
	.align		4
.L_12:
        /*000c*/ 	.byte	0x04, 0x11
        /*000e*/ 	.short	(.L_14 - .L_13)
	.align		4
.L_13:
        /*0010*/ 	.word	index@(_ZN7cutlass13device_kernelINS_4gemm6kernel13GemmUniversalIN4cute5tupleIJiiiiEEENS1_10collective13CollectiveMmaINS1_37MainloopSm90TmaGmmaWarpSpecializedFP8ILi18ENS5_IJNS4_1CILi1EEESB_SB_EEENS1_35KernelTmaWarpSpecializedCooperativeEEENS5_IJNSA_ILi256EEENSA_ILi128EEENSA_ILi32EEEEEENS_12float_e5m2_tENS5_IJlSB_lEEENS_12float_e4m3_tESK_NS4_8TiledMMAINS4_8MMA_AtomIJNS4_4SM904GMMA31MMA_64x128x32_F32E5M2E4M3_SS_TNILNSP_7ScaleInE1ELSR_1EEEEEENS4_6LayoutINS5_IJNSA_ILi2EEESB_SB_EEENS5_IJSB_NSA_ILi0EEESX_EEEEENS5_IJNS4_10UnderscoreES10_S10_EEEEENS4_13SM90_TMA_LOADENS4_14ComposedLayoutINS4_7SwizzleILi1ELi4ELi3EEENS4_18smem_ptr_flag_bitsILi8EEENSU_INS5_IJNSA_ILi8EEESH_EEENS5_IJSH_SB_EEEEEEEvNS4_8identityES13_S1D_vS1E_EENS_8epilogue10collective6detail29Sm90TmaWarpSpecializedAdapterINS1H_15DefaultEpilogueISJ_SK_SK_NS1G_6thread17LinearCombinationISJ_Li1EffLNS1L_9ScaleType4KindE0ELNS_15FloatRoundStyleE2ESJ_EENS1_15EpilogueDefaultEEEEEvvEEEEvNT_6ParamsE)
        /*0014*/ 	.word	0x00000100


	//----- nvinfo : EIATTR_MIN_STACK_SIZE
	.align		4
.L_14:
        /*0018*/ 	.byte	0x04, 0x12
        /*001a*/ 	.short	(.L_16 - .L_15)
	.align		4
.L_15:
        /*001c*/ 	.word	index@(_ZN7cutlass13device_kernelINS_4gemm6kernel13GemmUniversalIN4cute5tupleIJiiiiEEENS1_10collective13CollectiveMmaINS1_37MainloopSm90TmaGmmaWarpSpecializedFP8ILi18ENS5_IJNS4_1CILi1EEESB_SB_EEENS1_35KernelTmaWarpSpecializedCooperativeEEENS5_IJNSA_ILi256EEENSA_ILi128EEENSA_ILi32EEEEEENS_12float_e5m2_tENS5_IJlSB_lEEENS_12float_e4m3_tESK_NS4_8TiledMMAINS4_8MMA_AtomIJNS4_4SM904GMMA31MMA_64x128x32_F32E5M2E4M3_SS_TNILNSP_7ScaleInE1ELSR_1EEEEEENS4_6LayoutINS5_IJNSA_ILi2EEESB_SB_EEENS5_IJSB_NSA_ILi0EEESX_EEEEENS5_IJNS4_10UnderscoreES10_S10_EEEEENS4_13SM90_TMA_LOADENS4_14ComposedLayoutINS4_7SwizzleILi1ELi4ELi3EEENS4_18smem_ptr_flag_bitsILi8EEENSU_INS5_IJNSA_ILi8EEESH_EEENS5_IJSH_SB_EEEEEEEvNS4_8identityES13_S1D_vS1E_EENS_8epilogue10collective6detail29Sm90TmaWarpSpecializedAdapterINS1H_15DefaultEpilogueISJ_SK_SK_NS1G_6thread17LinearCombinationISJ_Li1EffLNS1L_9ScaleType4KindE0ELNS_15FloatRoundStyleE2ESJ_EENS1_15EpilogueDefaultEEEEEvvEEEEvNT_6ParamsE)
        /*0020*/ 	.word	0x00000100
.L_16:


//--------------------- .nv.compat                --------------------------
	.section	.nv.compat,"",@"SHT_CUDA_COMPAT_INFO"
	.align	4
        /*0000*/ 	.byte	0x02, 0x09, 0x01, 0x00, 0x02, 0x02, 0x04, 0x00, 0x02, 0x05, 0x05, 0x00, 0x03, 0x07, 0x01, 0x01
        /*0010*/ 	.byte	0x02, 0x03, 0x01, 0x00, 0x02, 0x06, 0x01, 0x00, 0x04, 0x0b, 0x08, 0x00, 0x00, 0x00, 0x00, 0x00
        /*0020*/ 	.byte	0x00, 0x00, 0x00, 0x00


//--------------------- .nv.info._ZN7cutlass13device_kernelINS_4gemm6kernel13GemmUniversalIN4cute5tupleIJiiiiEEENS1_10collective13CollectiveMmaINS1_37MainloopSm90TmaGmmaWarpSpecializedFP8ILi18ENS5_IJNS4_1CILi1EEESB_SB_EEENS1_35KernelTmaWarpSpecializedCooperativeEEENS5_IJNSA_ILi256EEENSA_ILi128EEENSA_ILi32EEEEEENS_12float_e5m2_tENS5_IJlSB_lEEENS_12float_e4m3_tESK_NS4_8TiledMMAINS4_8MMA_AtomIJNS4_4SM904GMMA31MMA_64x128x32_F32E5M2E4M3_SS_TNILNSP_7ScaleInE1ELSR_1EEEEEENS4_6LayoutINS5_IJNSA_ILi2EEESB_SB_EEENS5_IJSB_NSA_ILi0EEESX_EEEEENS5_IJNS4_10UnderscoreES10_S10_EEEEENS4_13SM90_TMA_LOADENS4_14ComposedLayoutINS4_7SwizzleILi1ELi4ELi3EEENS4_18smem_ptr_flag_bitsILi8EEENSU_INS5_IJNSA_ILi8EEESH_EEENS5_IJSH_SB_EEEEEEEvNS4_8identityES13_S1D_vS1E_EENS_8epilogue10collective6detail29Sm90TmaWarpSpecializedAdapterINS1H_15DefaultEpilogueISJ_SK_SK_NS1G_6thread17LinearCombinationISJ_Li1EffLNS1L_9ScaleType4KindE0ELNS_15FloatRoundStyleE2ESJ_EENS1_15EpilogueDefaultEEEEEvvEEEEvNT_6ParamsE --------------------------
	.section	.nv.info._ZN7cutlass13device_kernelINS_4gemm6kernel13GemmUniversalIN4cute5tupleIJiiiiEEENS1_10collective13CollectiveMmaINS1_37MainloopSm90TmaGmmaWarpSpecializedFP8ILi18ENS5_IJNS4_1CILi1EEESB_SB_EEENS1_35KernelTmaWarpSpecializedCooperativeEEENS5_IJNSA_ILi256EEENSA_ILi128EEENSA_ILi32EEEEEENS_12float_e5m2_tENS5_IJlSB_lEEENS_12float_e4m3_tESK_NS4_8TiledMMAINS4_8MMA_AtomIJNS4_4SM904GMMA31MMA_64x128x32_F32E5M2E4M3_SS_TNILNSP_7ScaleInE1ELSR_1EEEEEENS4_6LayoutINS5_IJNSA_ILi2EEESB_SB_EEENS5_IJSB_NSA_ILi0EEESX_EEEEENS5_IJNS4_10UnderscoreES10_S10_EEEEENS4_13SM90_TMA_LOADENS4_14ComposedLayoutINS4_7SwizzleILi1ELi4ELi3EEENS4_18smem_ptr_flag_bitsILi8EEENSU_INS5_IJNSA_ILi8EEESH_EEENS5_IJSH_SB_EEEEEEEvNS4_8identityES13_S1D_vS1E_EENS_8epilogue10collective6detail29Sm90TmaWarpSpecializedAdapterINS1H_15DefaultEpilogueISJ_SK_SK_NS1G_6thread17LinearCombinationISJ_Li1EffLNS1L_9ScaleType4KindE0ELNS_15FloatRoundStyleE2ESJ_EENS1_15EpilogueDefaultEEEEEvvEEEEvNT_6ParamsE,"",@"SHT_CUDA_INFO"
	.sectionflags	@""
	.align	4


	//----- nvinfo : EIATTR_CUDA_API_VERSION
	.align		4
        /*0000*/ 	.byte	0x04, 0x37
        /*0002*/ 	.short	(.L_18 - .L_17)
.L_17:
        /*0004*/ 	.word	0x00000082


	//----- nvinfo : EIATTR_KPARAM_INFO
	.align		4
.L_18:
        /*0008*/ 	.byte	0x04, 0x17
        /*000a*/ 	.short	(.L_20 - .L_19)
.L_19:
        /*000c*/ 	.word	0x00000000
        /*0010*/ 	.short	0x0000
        /*0012*/ 	.short	0x0070
        /*0014*/ 	.byte	0x00, 0xf0, 0x01, 0x10


	//----- nvinfo : EIATTR_SPARSE_MMA_MASK
	.align		4
.L_20:
        /*0018*/ 	.byte	0x03, 0x50
        /*001a*/ 	.short	0x0000


	//----- nvinfo : EIATTR_MAXREG_COUNT
	.align		4
        /*001c*/ 	.byte	0x03, 0x1b
        /*001e*/ 	.short	0x00a8


	//----- nvinfo : EIATTR_NUM_BARRIERS
	.align		4
        /*0020*/ 	.byte	0x02, 0x4c
        /*0022*/ 	.byte	0x01
	.zero		1


	//----- nvinfo : EIATTR_ANNOTATIONS
	.align		4
        /*0024*/ 	.byte	0x04, 0x55
        /*0026*/ 	.short	(.L_22 - .L_21)


	//   ....[0]....
.L_21:
        /*0028*/ 	.word	0x00000001
        /*002c*/ 	.byte	0x80, 0x07, 0x00, 0x00, 0x01, 0x00, 0x00, 0x00, 0xa0, 0x07, 0x00, 0x00, 0x01, 0x00, 0x00, 0x00
        /* <DEDUP_REMOVED lines=193> */
        /*0c4c*/ 	.byte	0x20, 0x0b, 0x01, 0x00


	//----- nvinfo : EIATTR_MERCURY_ISA_VERSION
	.align		4
.L_22:
        /*0c50*/ 	.byte	0x03, 0x5f
        /*0c52*/ 	.short	0x0101


	//----- nvinfo : EIATTR_INT_WARP_WIDE_INSTR_OFFSETS
	.align		4
        /*0c54*/ 	.byte	0x04, 0x31
        /*0c56*/ 	.short	(.L_24 - .L_23)


	//   ....[0]....
.L_23:
        /*0c58*/ 	.word	0x00000650


	//   ....[1]....
        /*0c5c*/ 	.word	0x00000660


	//   ....[2]....
        /*0c60*/ 	.word	0x00000790


	//----- nvinfo : EIATTR_COOP_GROUP_MASK_REGIDS
	.align		4
.L_24:
        /*0c64*/ 	.byte	0x04, 0x29
        /*0c66*/ 	.short	(.L_26 - .L_25)


	//   ....[0]....
.L_25:
        /*0c68*/ 	.word	0xffffffff


	//   ....[1]....
        /*0c6c*/ 	.word	0xffffffff


	//   ....[2]....
        /*0c70*/ 	.word	0xffffffff


	//   ....[3]....
        /*0c74*/ 	.word	0xffffffff


	//   ....[4]....
        /*0c78*/ 	.word	0xffffffff


	//----- nvinfo : EIATTR_COOP_GROUP_INSTR_OFFSETS
	.align		4
.L_26:
        /*0c7c*/ 	.byte	0x04, 0x28
        /*0c7e*/ 	.short	(.L_28 - .L_27)


	//   ....[0]....
.L_27:
        /*0c80*/ 	.word	0x00000070


	//   ....[1]....
        /*0c84*/ 	.word	0x00000080


	//   ....[2]....
        /*0c88*/ 	.word	0x000001a0


	//   ....[3]....
        /*0c8c*/ 	.word	0x000005a0


	//   ....[4]....
        /*0c90*/ 	.word	0x000014e0


	//----- nvinfo : EIATTR_REG_RECONFIG
	.align		4
.L_28:
        /*0c94*/ 	.byte	0x01, 0x54
	.zero		2


	//----- nvinfo : EIATTR_MBARRIER_INSTR_OFFSETS
	.align		4
        /*0c98*/ 	.byte	0x04, 0x39
        /*0c9a*/ 	.short	(.L_30 - .L_29)


	//   ....[0]....
.L_29:
        /*0c9c*/ 	.word	0x00000340
        /*0ca0*/ 	.word	0x000000ff
        /*0ca4*/ 	.word	0x00000000
        /*0ca8*/ 	.short	0x0100
        /*0caa*/ 	.byte	0x09
	.zero		1


	//   ....[1]....
        /*0cac*/ 	.word	0x00000350
        /*0cb0*/ 	.word	0x000000ff
        /*0cb4*/ 	.word	0x00000090
        /*0cb8*/ 	.short	0x0100
        /*0cba*/ 	.byte	0x09
	.zero		1


	//   ....[2]....
        /*0cbc*/ 	.word	0x00000360
        /*0cc0*/ 	.word	0x000000ff
        /*0cc4*/ 	.word	0x00000008
        /*0cc8*/ 	.short	0x0100
        /*0cca*/ 	.byte	0x09
	.zero		1


	//   ....[3]....
        /*0ccc*/ 	.word	0x00000370
        /*0cd0*/ 	.word	0x000000ff
        /*0cd4*/ 	.word	0x00000098
        /*0cd8*/ 	.short	0x0100
        /*0cda*/ 	.byte	0x09
	.zero		1


	//   ....[4]....
        /*0cdc*/ 	.word	0x00000380
        /*0ce0*/ 	.word	0x000000ff
        /*0ce4*/ 	.word	0x00000010
        /*0ce8*/ 	.short	0x0100
        /*0cea*/ 	.byte	0x09
	.zero		1


	//   ....[5]....
        /*0cec*/ 	.word	0x00000390
        /*0cf0*/ 	.word	0x000000ff
        /*0cf4*/ 	.word	0x000000a0
        /*0cf8*/ 	.short	0x0100
        /*0cfa*/ 	.byte	0x09
	.zero		1


	//   ....[6]....
        /*0cfc*/ 	.word	0x000003a0
        /*0d00*/ 	.word	0x000000ff
        /*0d04*/ 	.word	0x00000018
        /*0d08*/ 	.short	0x0100
        /*0d0a*/ 	.byte	0x09
	.zero		1


	//   ....[7]....
        /*0d0c*/ 	.word	0x000003b0
        /*0d10*/ 	.word	0x000000ff
        /*0d14*/ 	.word	0x000000a8
        /*0d18*/ 	.short	0x0100
        /*0d1a*/ 	.byte	0x09
	.zero		1


	//   ....[8]....
        /*0d1c*/ 	.word	0x000003c0
        /*0d20*/ 	.word	0x000000ff
        /*0d24*/ 	.word	0x00000020
        /*0d28*/ 	.short	0x0100
        /*0d2a*/ 	.byte	0x09
	.zero		1


	//   ....[9]....
        /*0d2c*/ 	.word	0x000003d0
        /*0d30*/ 	.word	0x000000ff
        /*0d34*/ 	.word	0x000000b0
        /*0d38*/ 	.short	0x0100
        /*0d3a*/ 	.byte	0x09
	.zero		1


	//   ....[10]....
        /*0d3c*/ 	.word	0x000003e0
        /*0d40*/ 	.word	0x000000ff
        /*0d44*/ 	.word	0x00000028
        /*0d48*/ 	.short	0x0100
        /*0d4a*/ 	.byte	0x09
	.zero		1


	//   ....[11]....
        /*0d4c*/ 	.word	0x000003f0
        /*0d50*/ 	.word	0x000000ff
        /*0d54*/ 	.word	0x000000b8
        /*0d58*/ 	.short	0x0100
        /*0d5a*/ 	.byte	0x09
	.zero		1


	//   ....[12]....
        /*0d5c*/ 	.word	0x00000400
        /*0d60*/ 	.word	0x000000ff
        /*0d64*/ 	.word	0x00000030
        /*0d68*/ 	.short	0x0100
        /*0d6a*/ 	.byte	0x09
	.zero		1


	//   ....[13]....
        /*0d6c*/ 	.word	0x00000410
        /*0d70*/ 	.word	0x000000ff
        /*0d74*/ 	.word	0x000000c0
        /*0d78*/ 	.short	0x0100
        /*0d7a*/ 	.byte	0x09
	.zero		1


	//   ....[14]....
        /*0d7c*/ 	.word	0x00000420
        /*0d80*/ 	.word	0x000000ff
        /*0d84*/ 	.word	0x00000038
        /*0d88*/ 	.short	0x0100
        /*0d8a*/ 	.byte	0x09
	.zero		1


	//   ....[15]....
        /*0d8c*/ 	.word	0x00000430
        /*0d90*/ 	.word	0x000000ff
        /*0d94*/ 	.word	0x000000c8
        /*0d98*/ 	.short	0x0100
        /*0d9a*/ 	.byte	0x09
	.zero		1


	//   ....[16]....
        /*0d9c*/ 	.word	0x00000440
        /*0da0*/ 	.word	0x000000ff
        /*0da4*/ 	.word	0x00000040
        /*0da8*/ 	.short	0x0100
        /*0daa*/ 	.byte	0x09
	.zero		1


	//   ....[17]....
        /*0dac*/ 	.word	0x00000450
        /*0db0*/ 	.word	0x000000ff
        /*0db4*/ 	.word	0x000000d0
        /*0db8*/ 	.short	0x0100
        /*0dba*/ 	.byte	0x09
	.zero		1


	//   ....[18]....
        /*0dbc*/ 	.word	0x00000460
        /*0dc0*/ 	.word	0x000000ff
        /*0dc4*/ 	.word	0x00000048
        /*0dc8*/ 	.short	0x0100
        /*0dca*/ 	.byte	0x09
	.zero		1


	//   ....[19]....
        /*0dcc*/ 	.word	0x00000470
        /*0dd0*/ 	.word	0x000000ff
        /*0dd4*/ 	.word	0x000000d8
        /*0dd8*/ 	.short	0x0100
        /*0dda*/ 	.byte	0x09
	.zero		1


	//   ....[20]....
        /*0ddc*/ 	.word	0x00000480
        /*0de0*/ 	.word	0x000000ff
        /*0de4*/ 	.word	0x00000050
        /*0de8*/ 	.short	0x0100
        /*0dea*/ 	.byte	0x09
	.zero		1


	//   ....[21]....
        /*0dec*/ 	.word	0x00000490
        /*0df0*/ 	.word	0x000000ff
        /*0df4*/ 	.word	0x000000e0
        /*0df8*/ 	.short	0x0100
        /*0dfa*/ 	.byte	0x09
	.zero		1


	//   ....[22]....
        /*0dfc*/ 	.word	0x000004a0
        /*0e00*/ 	.word	0x000000ff
        /*0e04*/ 	.word	0x00000058
        /*0e08*/ 	.short	0x0100
        /*0e0a*/ 	.byte	0x09
	.zero		1


	//   ....[23]....
        /*0e0c*/ 	.word	0x000004b0
        /*0e10*/ 	.word	0x000000ff
        /*0e14*/ 	.word	0x000000e8
        /*0e18*/ 	.short	0x0100
        /*0e1a*/ 	.byte	0x09
	.zero		1


	//   ....[24]....
        /*0e1c*/ 	.word	0x000004c0
        /*0e20*/ 	.word	0x000000ff
        /*0e24*/ 	.word	0x00000060
        /*0e28*/ 	.short	0x0100
        /*0e2a*/ 	.byte	0x09
	.zero		1


	//   ....[25]....
        /*0e2c*/ 	.word	0x000004d0
        /*0e30*/ 	.word	0x000000ff
        /*0e34*/ 	.word	0x000000f0
        /*0e38*/ 	.short	0x0100
        /*0e3a*/ 	.byte	0x09
	.zero		1


	//   ....[26]....
        /*0e3c*/ 	.word	0x000004e0
        /*0e40*/ 	.word	0x000000ff
        /*0e44*/ 	.word	0x00000068
        /*0e48*/ 	.short	0x0100
        /*0e4a*/ 	.byte	0x09
	.zero		1


	//   ....[27]....
        /*0e4c*/ 	.word	0x000004f0
        /*0e50*/ 	.word	0x000000ff
        /*0e54*/ 	.word	0x000000f8
        /*0e58*/ 	.short	0x0100
        /*0e5a*/ 	.byte	0x09
	.zero		1


	//   ....[28]....
        /*0e5c*/ 	.word	0x00000500
        /*0e60*/ 	.word	0x000000ff
        /*0e64*/ 	.word	0x00000070
        /*0e68*/ 	.short	0x0100
        /*0e6a*/ 	.byte	0x09
	.zero		1


	//   ....[29]....
        /*0e6c*/ 	.word	0x00000510
        /*0e70*/ 	.word	0x000000ff
        /*0e74*/ 	.word	0x00000100
        /*0e78*/ 	.short	0x0100
        /*0e7a*/ 	.byte	0x09
	.zero		1


	//   ....[30]....
        /*0e7c*/ 	.word	0x00000520
        /*0e80*/ 	.word	0x000000ff
        /*0e84*/ 	.word	0x00000078
        /*0e88*/ 	.short	0x0100
        /*0e8a*/ 	.byte	0x09
	.zero		1


	//   ....[31]....
        /*0e8c*/ 	.word	0x00000530
        /*0e90*/ 	.word	0x000000ff
        /*0e94*/ 	.word	0x00000108
        /*0e98*/ 	.short	0x0100
        /*0e9a*/ 	.byte	0x09
	.zero		1


	//   ....[32]....
        /*0e9c*/ 	.word	0x00000540
        /*0ea0*/ 	.word	0x000000ff
        /*0ea4*/ 	.word	0x00000080
        /*0ea8*/ 	.short	0x0100
        /*0eaa*/ 	.byte	0x09
	.zero		1


	//   ....[33]....
        /*0eac*/ 	.word	0x00000550
        /*0eb0*/ 	.word	0x000000ff
        /*0eb4*/ 	.word	0x00000110
        /*0eb8*/ 	.short	0x0100
        /*0eba*/ 	.byte	0x09
	.zero		1


	//   ....[34]....
        /*0ebc*/ 	.word	0x00000560
        /*0ec0*/ 	.word	0x000000ff
        /*0ec4*/ 	.word	0x00000088
        /*0ec8*/ 	.short	0x0100
        /*0eca*/ 	.byte	0x09
	.zero		1


	//   ....[35]....
        /*0ecc*/ 	.word	0x00000570
        /*0ed0*/ 	.word	0x000000ff
        /*0ed4*/ 	.word	0x00000118
        /*0ed8*/ 	.short	0x0100
        /*0eda*/ 	.byte	0x09
	.zero		1


	//   ....[36]....
        /*0edc*/ 	.word	0x000007c0
        /*0ee0*/ 	.word	0x000000ff
        /*0ee4*/ 	.word	0x00000130
        /*0ee8*/ 	.short	0x0100
        /*0eea*/ 	.byte	0x06
	.zero		1


	//   ....[37]....
        /*0eec*/ 	.word	0x000007d0
        /*0ef0*/ 	.word	0x000000ff
        /*0ef4*/ 	.word	0x00000138
        /*0ef8*/ 	.short	0x0100
        /*0efa*/ 	.byte	0x06
	.zero		1


	//   ....[38]....
        /*0efc*/ 	.word	0x00001cf0
        /*0f00*/ 	.word	0x000000ff
        /*0f04*/ 	.word	0x00000000
        /*0f08*/ 	.short	0x010a
        /*0f0a*/ 	.byte	0x07
	.zero		1


	//   ....[39]....
        /*0f0c*/ 	.word	0x00001d50
        /*0f10*/ 	.word	0x000000ff
        /*0f14*/ 	.word	0x00000000
        /*0f18*/ 	.short	0x010a
        /*0f1a*/ 	.byte	0x07
	.zero		1


	//   ....[40]....
        /*0f1c*/ 	.word	0x00002f20
        /*0f20*/ 	.word	0x000000ff
        /*0f24*/ 	.word	0x00000000
        /*0f28*/ 	.short	0x010a
        /*0f2a*/ 	.byte	0x09
	.zero		1


	//   ....[41]....
        /*0f2c*/ 	.word	0x00002f60
        /*0f30*/ 	.word	0x000000ff
        /*0f34*/ 	.word	0x00000000
        /*0f38*/ 	.short	0x010a
        /*0f3a*/ 	.byte	0x09
	.zero		1


	//   ....[42]....
        /*0f3c*/ 	.word	0x00003f60
        /*0f40*/ 	.word	0x000000ff
        /*0f44*/ 	.word	0x00000000
        /*0f48*/ 	.short	0x0101
        /*0f4a*/ 	.byte	0x08
	.zero		1


	//   ....[43]....
        /*0f4c*/ 	.word	0x00005130
        /*0f50*/ 	.word	0x000000ff
        /*0f54*/ 	.word	0x00000000
        /*0f58*/ 	.short	0x0101
        /*0f5a*/ 	.byte	0x08
	.zero		1


	//   ....[44]....
        /*0f5c*/ 	.word	0x0000f560
        /*0f60*/ 	.word	0x0000000d
        /*0f64*/ 	.word	0x00000090
        /*0f68*/ 	.short	0x010a
        /*0f6a*/ 	.byte	0x3f
	.zero		1


	//   ....[45]....
        /*0f6c*/ 	.word	0x0000f920
        /*0f70*/ 	.word	0x00000004
        /*0f74*/ 	.word	0x00000138
        /*0f78*/ 	.short	0x0101
        /*0f7a*/ 	.byte	0x3f
	.zero		1


	//   ....[46]....
        /*0f7c*/ 	.word	0x00010090
        /*0f80*/ 	.word	0x00000007
        /*0f84*/ 	.word	0x00000000
        /*0f88*/ 	.short	0x010a
        /*0f8a*/ 	.byte	0x3f
	.zero		1


	//   ....[47]....
        /*0f8c*/ 	.word	0x00010110
        /*0f90*/ 	.word	0x00000009
        /*0f94*/ 	.word	0x00000000
        /*0f98*/ 	.short	0x010a
        /*0f9a*/ 	.byte	0x3f
	.zero		1


	//   ....[48]....
        /*0f9c*/ 	.word	0x000101a0
        /*0fa0*/ 	.word	0x00000006
        /*0fa4*/ 	.word	0x00000000
        /*0fa8*/ 	.short	0x010a
        /*0faa*/ 	.byte	0x3f
	.zero		1


	//   ....[49]....
        /*0fac*/ 	.word	0x00010230
        /*0fb0*/ 	.word	0x00000009
        /*0fb4*/ 	.word	0x00000000
        /*0fb8*/ 	.short	0x010a
        /*0fba*/ 	.byte	0x3f
	.zero		1


	//   ....[50]....
        /*0fbc*/ 	.word	0x000102c0
        /*0fc0*/ 	.word	0x00000006
        /*0fc4*/ 	.word	0x00000000
        /*0fc8*/ 	.short	0x010a
        /*0fca*/ 	.byte	0x3f
	.zero		1


	//   ....[51]....
        /*0fcc*/ 	.word	0x00010350
        /*0fd0*/ 	.word	0x00000009
        /*0fd4*/ 	.word	0x00000000
        /*0fd8*/ 	.short	0x010a
        /*0fda*/ 	.byte	0x3f
	.zero		1


	//   ....[52]....
        /*0fdc*/ 	.word	0x000103e0
        /*0fe0*/ 	.word	0x00000006
        /*0fe4*/ 	.word	0x00000000
        /*0fe8*/ 	.short	0x010a
        /*0fea*/ 	.byte	0x3f
	.zero		1


	//   ....[53]....
        /*0fec*/ 	.word	0x00010470
        /*0ff0*/ 	.word	0x00000009
        /*0ff4*/ 	.word	0x00000000
        /*0ff8*/ 	.short	0x010a
        /*0ffa*/ 	.byte	0x3f
	.zero		1


	//   ....[54]....
        /*0ffc*/ 	.word	0x00010500
        /*1000*/ 	.word	0x00000006
        /*1004*/ 	.word	0x00000000
        /*1008*/ 	.short	0x010a
        /*100a*/ 	.byte	0x3f
	.zero		1


	//   ....[55]....
        /*100c*/ 	.word	0x00010590
        /*1010*/ 	.word	0x00000009
        /*1014*/ 	.word	0x00000000
        /*1018*/ 	.short	0x010a
        /*101a*/ 	.byte	0x3f
	.zero		1


	//   ....[56]....
        /*101c*/ 	.word	0x00010620
        /*1020*/ 	.word	0x00000006
        /*1024*/ 	.word	0x00000000
        /*1028*/ 	.short	0x010a
        /*102a*/ 	.byte	0x3f
	.zero		1


	//   ....[57]....
        /*102c*/ 	.word	0x000106b0
        /*1030*/ 	.word	0x00000009
        /*1034*/ 	.word	0x00000000
        /*1038*/ 	.short	0x010a
        /*103a*/ 	.byte	0x3f
	.zero		1


	//   ....[58]....
        /*103c*/ 	.word	0x00010740
        /*1040*/ 	.word	0x00000006
        /*1044*/ 	.word	0x00000000
        /*1048*/ 	.short	0x010a
        /*104a*/ 	.byte	0x3f
	.zero		1


	//   ....[59]....
        /*104c*/ 	.word	0x000107d0
        /*1050*/ 	.word	0x00000009
        /*1054*/ 	.word	0x00000000
        /*1058*/ 	.short	0x010a
        /*105a*/ 	.byte	0x3f
	.zero		1


	//   ....[60]....
        /*105c*/ 	.word	0x00010860
        /*1060*/ 	.word	0x00000006
        /*1064*/ 	.word	0x00000000
        /*1068*/ 	.short	0x010a
        /*106a*/ 	.byte	0x3f
	.zero		1


	//   ....[61]....
        /*106c*/ 	.word	0x000108f0
        /*1070*/ 	.word	0x00000009
        /*1074*/ 	.word	0x00000000
        /*1078*/ 	.short	0x010a
        /*107a*/ 	.byte	0x3f
	.zero		1


	//   ....[62]....
        /*107c*/ 	.word	0x00010980
        /*1080*/ 	.word	0x00000006
        /*1084*/ 	.word	0x00000000
        /*1088*/ 	.short	0x010a
        /*108a*/ 	.byte	0x3f
	.zero		1


	//   ....[63]....
        /*108c*/ 	.word	0x00010a10
        /*1090*/ 	.word	0x00000003
        /*1094*/ 	.word	0x00000000
        /*1098*/ 	.short	0x010a
        /*109a*/ 	.byte	0x3f
	.zero		1


	//   ....[64]....
        /*109c*/ 	.word	0x00010a80
        /*10a0*/ 	.word	0x00000003
        /*10a4*/ 	.word	0x00000000
        /*10a8*/ 	.short	0x010a
        /*10aa*/ 	.byte	0x3f
	.zero		1


	//   ....[65]....
        /*10ac*/ 	.word	0x00010af0
        /*10b0*/ 	.word	0x00000000
        /*10b4*/ 	.word	0x00000000
        /*10b8*/ 	.short	0x010a
        /*10ba*/ 	.byte	0x3f
	.zero		1


	//   ....[66]....
        /*10bc*/ 	.word	0x00010bd0
        /*10c0*/ 	.word	0x0000000d
        /*10c4*/ 	.word	0x00000090
        /*10c8*/ 	.short	0x010a
        /*10ca*/ 	.byte	0x3f
	.zero		1


	//   ....[67]....
        /*10cc*/ 	.word	0x00010cb0
        /*10d0*/ 	.word	0x00000007
        /*10d4*/ 	.word	0x00000000
        /*10d8*/ 	.short	0x010a
        /*10da*/ 	.byte	0x3f
	.zero		1


	//   ....[68]....
        /*10dc*/ 	.word	0x00010d00
        /*10e0*/ 	.word	0x00000009
        /*10e4*/ 	.word	0x00000000
        /*10e8*/ 	.short	0x010a
        /*10ea*/ 	.byte	0x3f
	.zero		1


	//   ....[69]....
        /*10ec*/ 	.word	0x00010d50
        /*10f0*/ 	.word	0x00000006
        /*10f4*/ 	.word	0x00000000
        /*10f8*/ 	.short	0x010a
        /*10fa*/ 	.byte	0x3f
	.zero		1


	//   ....[70]....
        /*10fc*/ 	.word	0x00010da0
        /*1100*/ 	.word	0x00000009
        /*1104*/ 	.word	0x00000000
        /*1108*/ 	.short	0x010a
        /*110a*/ 	.byte	0x3f
	.zero		1


	//   ....[71]....
        /*110c*/ 	.word	0x00010df0
        /*1110*/ 	.word	0x00000006
        /*1114*/ 	.word	0x00000000
        /*1118*/ 	.short	0x010a
        /*111a*/ 	.byte	0x3f
	.zero		1


	//   ....[72]....
        /*111c*/ 	.word	0x00010e40
        /*1120*/ 	.word	0x00000009
        /*1124*/ 	.word	0x00000000
        /*1128*/ 	.short	0x010a
        /*112a*/ 	.byte	0x3f
	.zero		1


	//   ....[73]....
        /*112c*/ 	.word	0x00010e90
        /*1130*/ 	.word	0x00000006
        /*1134*/ 	.word	0x00000000
        /*1138*/ 	.short	0x010a
        /*113a*/ 	.byte	0x3f
	.zero		1


	//   ....[74]....
        /*113c*/ 	.word	0x00010ee0
        /*1140*/ 	.word	0x00000009
        /*1144*/ 	.word	0x00000000
        /*1148*/ 	.short	0x010a
        /*114a*/ 	.byte	0x3f
	.zero		1


	//   ....[75]....
        /*114c*/ 	.word	0x00010f30
        /*1150*/ 	.word	0x00000006
        /*1154*/ 	.word	0x00000000
        /*1158*/ 	.short	0x010a
        /*115a*/ 	.byte	0x3f
	.zero		1


	//   ....[76]....
        /*115c*/ 	.word	0x00010f80
        /*1160*/ 	.word	0x00000009
        /*1164*/ 	.word	0x00000000
        /*1168*/ 	.short	0x010a
        /*116a*/ 	.byte	0x3f
	.zero		1


	//   ....[77]....
        /*116c*/ 	.word	0x00010fd0
        /*1170*/ 	.word	0x00000006
        /*1174*/ 	.word	0x00000000
        /*1178*/ 	.short	0x010a
        /*117a*/ 	.byte	0x3f
	.zero		1


	//   ....[78]....
        /*117c*/ 	.word	0x00011020
        /*1180*/ 	.word	0x00000009
        /*1184*/ 	.word	0x00000000
        /*1188*/ 	.short	0x010a
        /*118a*/ 	.byte	0x3f
	.zero		1


	//   ....[79]....
        /*118c*/ 	.word	0x00011070
        /*1190*/ 	.word	0x00000006
        /*1194*/ 	.word	0x00000000
        /*1198*/ 	.short	0x010a
        /*119a*/ 	.byte	0x3f
	.zero		1


	//   ....[80]....
        /*119c*/ 	.word	0x000110c0
        /*11a0*/ 	.word	0x00000009
        /*11a4*/ 	.word	0x00000000
        /*11a8*/ 	.short	0x010a
        /*11aa*/ 	.byte	0x3f
	.zero		1


	//   ....[81]....
        /*11ac*/ 	.word	0x00011110
        /*11b0*/ 	.word	0x00000006
        /*11b4*/ 	.word	0x00000000
        /*11b8*/ 	.short	0x010a
        /*11ba*/ 	.byte	0x3f
	.zero		1


	//   ....[82]....
        /*11bc*/ 	.word	0x00011160
        /*11c0*/ 	.word	0x00000009
        /*11c4*/ 	.word	0x00000000
        /*11c8*/ 	.short	0x010a
        /*11ca*/ 	.byte	0x3f
	.zero		1


	//   ....[83]....
        /*11cc*/ 	.word	0x000111b0
        /*11d0*/ 	.word	0x00000006
        /*11d4*/ 	.word	0x00000000
        /*11d8*/ 	.short	0x010a
        /*11da*/ 	.byte	0x3f
	.zero		1


	//----- nvinfo : EIATTR_NUM_MBARRIERS
	.align		4
.L_30:
        /*11dc*/ 	.byte	0x03, 0x38
        /*11de*/ 	.short	0x0026


	//----- nvinfo : EIATTR_EXIT_INSTR_OFFSETS
	.align		4
        /*11e0*/ 	.byte	0x04, 0x1c
        /*11e2*/ 	.short	(.L_32 - .L_31)


	//   ....[0]....
.L_31:
        /*11e4*/ 	.word	0x00000830


	//   ....[1]....
        /*11e8*/ 	.word	0x00001180


	//   ....[2]....
        /*11ec*/ 	.word	0x0000eba0


	//   ....[3]....
        /*11f0*/ 	.word	0x0000f1f0


	//   ....[4]....
        /*11f4*/ 	.word	0x00010a60


	//----- nvinfo : EIATTR_MAX_THREADS
	.align		4
.L_32:
        /*11f8*/ 	.byte	0x04, 0x05
        /*11fa*/ 	.short	(.L_34 - .L_33)
.L_33:
        /*11fc*/ 	.word	0x00000180
        /*1200*/ 	.word	0x00000001
        /*1204*/ 	.word	0x00000001


	//----- nvinfo : EIATTR_CRS_STACK_SIZE
	.align		4
.L_34:
        /*1208*/ 	.byte	0x04, 0x1e
        /*120a*/ 	.short	(.L_36 - .L_35)
.L_35:
        /*120c*/ 	.word	0x00000000


	//----- nvinfo : EIATTR_CBANK_PARAM_SIZE
	.align		4
.L_36:
        /*1210*/ 	.byte	0x03, 0x19
        /*1212*/ 	.short	0x0470


	//----- nvinfo : EIATTR_PARAM_CBANK
	.align		4
        /*1214*/ 	.byte	0x04, 0x0a
        /*1216*/ 	.short	(.L_38 - .L_37)
	.align		4
.L_37:
        /*1218*/ 	.word	index@(.nv.constant0._ZN7cutlass13device_kernelINS_4gemm6kernel13GemmUniversalIN4cute5tupleIJiiiiEEENS1_10collective13CollectiveMmaINS1_37MainloopSm90TmaGmmaWarpSpecializedFP8ILi18ENS5_IJNS4_1CILi1EEESB_SB_EEENS1_35KernelTmaWarpSpecializedCooperativeEEENS5_IJNSA_ILi256EEENSA_ILi128EEENSA_ILi32EEEEEENS_12float_e5m2_tENS5_IJlSB_lEEENS_12float_e4m3_tESK_NS4_8TiledMMAINS4_8MMA_AtomIJNS4_4SM904GMMA31MMA_64x128x32_F32E5M2E4M3_SS_TNILNSP_7ScaleInE1ELSR_1EEEEEENS4_6LayoutINS5_IJNSA_ILi2EEESB_SB_EEENS5_IJSB_NSA_ILi0EEESX_EEEEENS5_IJNS4_10UnderscoreES10_S10_EEEEENS4_13SM90_TMA_LOADENS4_14ComposedLayoutINS4_7SwizzleILi1ELi4ELi3EEENS4_18smem_ptr_flag_bitsILi8EEENSU_INS5_IJNSA_ILi8EEESH_EEENS5_IJSH_SB_EEEEEEEvNS4_8identityES13_S1D_vS1E_EENS_8epilogue10collective6detail29Sm90TmaWarpSpecializedAdapterINS1H_15DefaultEpilogueISJ_SK_SK_NS1G_6thread17LinearCombinationISJ_Li1EffLNS1L_9ScaleType4KindE0ELNS_15FloatRoundStyleE2ESJ_EENS1_15EpilogueDefaultEEEEEvvEEEEvNT_6ParamsE)
        /*121c*/ 	.short	0x0210
        /*121e*/ 	.short	0x0470


	//----- nvinfo : EIATTR_SW_WAR
	.align		4
.L_38:
        /*1220*/ 	.byte	0x04, 0x36
        /*1222*/ 	.short	(.L_40 - .L_39)
.L_39:
        /*1224*/ 	.word	0x00000008
.L_40:


//--------------------- .nv.callgraph             --------------------------
	.section	.nv.callgraph,"",@"SHT_CUDA_CALLGRAPH"
	.align	4
	.sectionentsize	8
	.align		4
        /*0000*/ 	.word	0x00000000
	.align		4
        /*0004*/ 	.word	0xffffffff
	.align		4
        /*0008*/ 	.word	0x00000000
	.align		4
        /*000c*/ 	.word	0xfffffffe
	.align		4
        /*0010*/ 	.word	0x00000000
	.align		4
        /*0014*/ 	.word	0xfffffffd
	.align		4
        /*0018*/ 	.word	0x00000000
	.align		4
        /*001c*/ 	.word	0xfffffffc


//--------------------- .nv.constant4             --------------------------
	.section	.nv.constant4,"a",@progbits
	.align	8
	.align		8
.nv.constant4:
        /*0000*/ 	.dword	_ZN40_INTERNAL_80592ff6_4_k_cu_e4cd498d_297564cuda3std3__45__cpo5beginE
	.align		8
        /*0008*/ 	.dword	_ZN40_INTERNAL_80592ff6_4_k_cu_e4cd498d_297564cuda3std3__45__cpo3endE
	.align		8
        /*0010*/ 	.dword	_ZN40_INTERNAL_80592ff6_4_k_cu_e4cd498d_297564cuda3std3__45__cpo6cbeginE
	.align		8
        /*0018*/ 	.dword	_ZN40_INTERNAL_80592ff6_4_k_cu_e4cd498d_297564cuda3std3__45__cpo4cendE
	.align		8
        /*0020*/ 	.dword	_ZN40_INTERNAL_80592ff6_4_k_cu_e4cd498d_297564cuda3std3__442_GLOBAL__N__80592ff6_4_k_cu_e4cd498d_297566ignoreE
	.align		8
        /*0028*/ 	.dword	_ZN40_INTERNAL_80592ff6_4_k_cu_e4cd498d_297564cuda3std3__419piecewise_constructE
	.align		8
        /*0030*/ 	.dword	_ZN40_INTERNAL_80592ff6_4_k_cu_e4cd498d_297564cuda3std3__48in_placeE
	.align		8
        /*0038*/ 	.dword	_ZN40_INTERNAL_80592ff6_4_k_cu_e4cd498d_297564cuda3std6ranges3__45__cpo4swapE
	.align		8
        /*0040*/ 	.dword	_ZN40_INTERNAL_80592ff6_4_k_cu_e4cd498d_297564cuda3std6ranges3__45__cpo9iter_moveE
	.align		8
        /*0048*/ 	.dword	_ZN40_INTERNAL_80592ff6_4_k_cu_e4cd498d_297564cute7productE
	.align		8
        /*0050*/ 	.dword	_ZN40_INTERNAL_80592ff6_4_k_cu_e4cd498d_297564cute1_E


//--------------------- .text._ZN7cutlass13device_kernelINS_4gemm6kernel13GemmUniversalIN4cute5tupleIJiiiiEEENS1_10collective13CollectiveMmaINS1_37MainloopSm90TmaGmmaWarpSpecializedFP8ILi18ENS5_IJNS4_1CILi1EEESB_SB_EEENS1_35KernelTmaWarpSpecializedCooperativeEEENS5_IJNSA_ILi256EEENSA_ILi128EEENSA_ILi32EEEEEENS_12float_e5m2_tENS5_IJlSB_lEEENS_12float_e4m3_tESK_NS4_8TiledMMAINS4_8MMA_AtomIJNS4_4SM904GMMA31MMA_64x128x32_F32E5M2E4M3_SS_TNILNSP_7ScaleInE1ELSR_1EEEEEENS4_6LayoutINS5_IJNSA_ILi2EEESB_SB_EEENS5_IJSB_NSA_ILi0EEESX_EEEEENS5_IJNS4_10UnderscoreES10_S10_EEEEENS4_13SM90_TMA_LOADENS4_14ComposedLayoutINS4_7SwizzleILi1ELi4ELi3EEENS4_18smem_ptr_flag_bitsILi8EEENSU_INS5_IJNSA_ILi8EEESH_EEENS5_IJSH_SB_EEEEEEEvNS4_8identityES13_S1D_vS1E_EENS_8epilogue10collective6detail29Sm90TmaWarpSpecializedAdapterINS1H_15DefaultEpilogueISJ_SK_SK_NS1G_6thread17LinearCombinationISJ_Li1EffLNS1L_9ScaleType4KindE0ELNS_15FloatRoundStyleE2ESJ_EENS1_15EpilogueDefaultEEEEEvvEEEEvNT_6ParamsE --------------------------
	.section	.text._ZN7cutlass13device_kernelINS_4gemm6kernel13GemmUniversalIN4cute5tupleIJiiiiEEENS1_10collective13CollectiveMmaINS1_37MainloopSm90TmaGmmaWarpSpecializedFP8ILi18ENS5_IJNS4_1CILi1EEESB_SB_EEENS1_35KernelTmaWarpSpecializedCooperativeEEENS5_IJNSA_ILi256EEENSA_ILi128EEENSA_ILi32EEEEEENS_12float_e5m2_tENS5_IJlSB_lEEENS_12float_e4m3_tESK_NS4_8TiledMMAINS4_8MMA_AtomIJNS4_4SM904GMMA31MMA_64x128x32_F32E5M2E4M3_SS_TNILNSP_7ScaleInE1ELSR_1EEEEEENS4_6LayoutINS5_IJNSA_ILi2EEESB_SB_EEENS5_IJSB_NSA_ILi0EEESX_EEEEENS5_IJNS4_10UnderscoreES10_S10_EEEEENS4_13SM90_TMA_LOADENS4_14ComposedLayoutINS4_7SwizzleILi1ELi4ELi3EEENS4_18smem_ptr_flag_bitsILi8EEENSU_INS5_IJNSA_ILi8EEESH_EEENS5_IJSH_SB_EEEEEEEvNS4_8identityES13_S1D_vS1E_EENS_8epilogue10collective6detail29Sm90TmaWarpSpecializedAdapterINS1H_15DefaultEpilogueISJ_SK_SK_NS1G_6thread17LinearCombinationISJ_Li1EffLNS1L_9ScaleType4KindE0ELNS_15FloatRoundStyleE2ESJ_EENS1_15EpilogueDefaultEEEEEvvEEEEvNT_6ParamsE,"ax",@progbits
	.align	128
.text._ZN7cutlass13device_kernelINS_4gemm6kernel13GemmUniversalIN4cute5tupleIJiiiiEEENS1_10collective13CollectiveMmaINS1_37MainloopSm90TmaGmmaWarpSpecializedFP8ILi18ENS5_IJNS4_1CILi1EEESB_SB_EEENS1_35KernelTmaWarpSpecializedCooperativeEEENS5_IJNSA_ILi256EEENSA_ILi128EEENSA_ILi32EEEEEENS_12float_e5m2_tENS5_IJlSB_lEEENS_12float_e4m3_tESK_NS4_8TiledMMAINS4_8MMA_AtomIJNS4_4SM904GMMA31MMA_64x128x32_F32E5M2E4M3_SS_TNILNSP_7ScaleInE1ELSR_1EEEEEENS4_6LayoutINS5_IJNSA_ILi2EEESB_SB_EEENS5_IJSB_NSA_ILi0EEESX_EEEEENS5_IJNS4_10UnderscoreES10_S10_EEEEENS4_13SM90_TMA_LOADENS4_14ComposedLayoutINS4_7SwizzleILi1ELi4ELi3EEENS4_18smem_ptr_flag_bitsILi8EEENSU_INS5_IJNSA_ILi8EEESH_EEENS5_IJSH_SB_EEEEEEEvNS4_8identityES13_S1D_vS1E_EENS_8epilogue10collective6detail29Sm90TmaWarpSpecializedAdapterINS1H_15DefaultEpilogueISJ_SK_SK_NS1G_6thread17LinearCombinationISJ_Li1EffLNS1L_9ScaleType4KindE0ELNS_15FloatRoundStyleE2ESJ_EENS1_15EpilogueDefaultEEEEEvvEEEEvNT_6ParamsE:
        .type           _ZN7cutlass13device_kernelINS_4gemm6kernel13GemmUniversalIN4cute5tupleIJiiiiEEENS1_10collective13CollectiveMmaINS1_37MainloopSm90TmaGmmaWarpSpecializedFP8ILi18ENS5_IJNS4_1CILi1EEESB_SB_EEENS1_35KernelTmaWarpSpecializedCooperativeEEENS5_IJNSA_ILi256EEENSA_ILi128EEENSA_ILi32EEEEEENS_12float_e5m2_tENS5_IJlSB_lEEENS_12float_e4m3_tESK_NS4_8TiledMMAINS4_8MMA_AtomIJNS4_4SM904GMMA31MMA_64x128x32_F32E5M2E4M3_SS_TNILNSP_7ScaleInE1ELSR_1EEEEEENS4_6LayoutINS5_IJNSA_ILi2EEESB_SB_EEENS5_IJSB_NSA_ILi0EEESX_EEEEENS5_IJNS4_10UnderscoreES10_S10_EEEEENS4_13SM90_TMA_LOADENS4_14ComposedLayoutINS4_7SwizzleILi1ELi4ELi3EEENS4_18smem_ptr_flag_bitsILi8EEENSU_INS5_IJNSA_ILi8EEESH_EEENS5_IJSH_SB_EEEEEEEvNS4_8identityES13_S1D_vS1E_EENS_8epilogue10collective6detail29Sm90TmaWarpSpecializedAdapterINS1H_15DefaultEpilogueISJ_SK_SK_NS1G_6thread17LinearCombinationISJ_Li1EffLNS1L_9ScaleType4KindE0ELNS_15FloatRoundStyleE2ESJ_EENS1_15EpilogueDefaultEEEEEvvEEEEvNT_6ParamsE,@function
        .size           _ZN7cutlass13device_kernelINS_4gemm6kernel13GemmUniversalIN4cute5tupleIJiiiiEEENS1_10collective13CollectiveMmaINS1_37MainloopSm90TmaGmmaWarpSpecializedFP8ILi18ENS5_IJNS4_1CILi1EEESB_SB_EEENS1_35KernelTmaWarpSpecializedCooperativeEEENS5_IJNSA_ILi256EEENSA_ILi128EEENSA_ILi32EEEEEENS_12float_e5m2_tENS5_IJlSB_lEEENS_12float_e4m3_tESK_NS4_8TiledMMAINS4_8MMA_AtomIJNS4_4SM904GMMA31MMA_64x128x32_F32E5M2E4M3_SS_TNILNSP_7ScaleInE1ELSR_1EEEEEENS4_6LayoutINS5_IJNSA_ILi2EEESB_SB_EEENS5_IJSB_NSA_ILi0EEESX_EEEEENS5_IJNS4_10UnderscoreES10_S10_EEEEENS4_13SM90_TMA_LOADENS4_14ComposedLayoutINS4_7SwizzleILi1ELi4ELi3EEENS4_18smem_ptr_flag_bitsILi8EEENSU_INS5_IJNSA_ILi8EEESH_EEENS5_IJSH_SB_EEEEEEEvNS4_8identityES13_S1D_vS1E_EENS_8epilogue10collective6detail29Sm90TmaWarpSpecializedAdapterINS1H_15DefaultEpilogueISJ_SK_SK_NS1G_6thread17LinearCombinationISJ_Li1EffLNS1L_9ScaleType4KindE0ELNS_15FloatRoundStyleE2ESJ_EENS1_15EpilogueDefaultEEEEEvvEEEEvNT_6ParamsE,(.L_x_358 - _ZN7cutlass13device_kernelINS_4gemm6kernel13GemmUniversalIN4cute5tupleIJiiiiEEENS1_10collective13CollectiveMmaINS1_37MainloopSm90TmaGmmaWarpSpecializedFP8ILi18ENS5_IJNS4_1CILi1EEESB_SB_EEENS1_35KernelTmaWarpSpecializedCooperativeEEENS5_IJNSA_ILi256EEENSA_ILi128EEENSA_ILi32EEEEEENS_12float_e5m2_tENS5_IJlSB_lEEENS_12float_e4m3_tESK_NS4_8TiledMMAINS4_8MMA_AtomIJNS4_4SM904GMMA31MMA_64x128x32_F32E5M2E4M3_SS_TNILNSP_7ScaleInE1ELSR_1EEEEEENS4_6LayoutINS5_IJNSA_ILi2EEESB_SB_EEENS5_IJSB_NSA_ILi0EEESX_EEEEENS5_IJNS4_10UnderscoreES10_S10_EEEEENS4_13SM90_TMA_LOADENS4_14ComposedLayoutINS4_7SwizzleILi1ELi4ELi3EEENS4_18smem_ptr_flag_bitsILi8EEENSU_INS5_IJNSA_ILi8EEESH_EEENS5_IJSH_SB_EEEEEEEvNS4_8identityES13_S1D_vS1E_EENS_8epilogue10collective6detail29Sm90TmaWarpSpecializedAdapterINS1H_15DefaultEpilogueISJ_SK_SK_NS1G_6thread17LinearCombinationISJ_Li1EffLNS1L_9ScaleType4KindE0ELNS_15FloatRoundStyleE2ESJ_EENS1_15EpilogueDefaultEEEEEvvEEEEvNT_6ParamsE)
        .other          _ZN7cutlass13device_kernelINS_4gemm6kernel13GemmUniversalIN4cute5tupleIJiiiiEEENS1_10collective13CollectiveMmaINS1_37MainloopSm90TmaGmmaWarpSpecializedFP8ILi18ENS5_IJNS4_1CILi1EEESB_SB_EEENS1_35KernelTmaWarpSpecializedCooperativeEEENS5_IJNSA_ILi256EEENSA_ILi128EEENSA_ILi32EEEEEENS_12float_e5m2_tENS5_IJlSB_lEEENS_12float_e4m3_tESK_NS4_8TiledMMAINS4_8MMA_AtomIJNS4_4SM904GMMA31MMA_64x128x32_F32E5M2E4M3_SS_TNILNSP_7ScaleInE1ELSR_1EEEEEENS4_6LayoutINS5_IJNSA_ILi2EEESB_SB_EEENS5_IJSB_NSA_ILi0EEESX_EEEEENS5_IJNS4_10UnderscoreES10_S10_EEEEENS4_13SM90_TMA_LOADENS4_14ComposedLayoutINS4_7SwizzleILi1ELi4ELi3EEENS4_18smem_ptr_flag_bitsILi8EEENSU_INS5_IJNSA_ILi8EEESH_EEENS5_IJSH_SB_EEEEEEEvNS4_8identityES13_S1D_vS1E_EENS_8epilogue10collective6detail29Sm90TmaWarpSpecializedAdapterINS1H_15DefaultEpilogueISJ_SK_SK_NS1G_6thread17LinearCombinationISJ_Li1EffLNS1L_9ScaleType4KindE0ELNS_15FloatRoundStyleE2ESJ_EENS1_15EpilogueDefaultEEEEEvvEEEEvNT_6ParamsE,@"STO_CUDA_ENTRY STV_DEFAULT"
_ZN7cutlass13device_kernelINS_4gemm6kernel13GemmUniversalIN4cute5tupleIJiiiiEEENS1_10collective13CollectiveMmaINS1_37MainloopSm90TmaGmmaWarpSpecializedFP8ILi18ENS5_IJNS4_1CILi1EEESB_SB_EEENS1_35KernelTmaWarpSpecializedCooperativeEEENS5_IJNSA_ILi256EEENSA_ILi128EEENSA_ILi32EEEEEENS_12float_e5m2_tENS5_IJlSB_lEEENS_12float_e4m3_tESK_NS4_8TiledMMAINS4_8MMA_AtomIJNS4_4SM904GMMA31MMA_64x128x32_F32E5M2E4M3_SS_TNILNSP_7ScaleInE1ELSR_1EEEEEENS4_6LayoutINS5_IJNSA_ILi2EEESB_SB_EEENS5_IJSB_NSA_ILi0EEESX_EEEEENS5_IJNS4_10UnderscoreES10_S10_EEEEENS4_13SM90_TMA_LOADENS4_14ComposedLayoutINS4_7SwizzleILi1ELi4ELi3EEENS4_18smem_ptr_flag_bitsILi8EEENSU_INS5_IJNSA_ILi8EEESH_EEENS5_IJSH_SB_EEEEEEEvNS4_8identityES13_S1D_vS1E_EENS_8epilogue10collective6detail29Sm90TmaWarpSpecializedAdapterINS1H_15DefaultEpilogueISJ_SK_SK_NS1G_6thread17LinearCombinationISJ_Li1EffLNS1L_9ScaleType4KindE0ELNS_15FloatRoundStyleE2ESJ_EENS1_15EpilogueDefaultEEEEEvvEEEEvNT_6ParamsE:
[----:B------:R-:W0:Y:S02]  /*0000*/  LDC R1, c[0x0][0x28] ;  /* 0x00000a00ff017b82 */ /* 0x000e240000000800 */
[----:B0-----:R-:W-:Y:S01]  /*0010*/  VIADD R1, R1, 0xffffff00 ;  /* 0xffffff0001017836 */ /* 0x001fe20000000000 */
[----:B------:R-:W0:Y:S01]  /*0020*/  S2R R2, SR_TID.X ;  /* 0x0000000000027919 */ /* 0x000e220000002100 */
[----:B------:R-:W-:Y:S01]  /*0030*/  ELECT P0, URZ, PT ;  /* 0x00000000003f782f */ /* 0x000fe20003800000 */
[----:B------:R-:W-:Y:S01]  /*0040*/  BSSY B0, `(.L_x_0) ;  /* 0x0000015000007945 */ /* 0x000fe20003800000 */
[--C-:B0-----:R-:W-:Y:S02]  /*0050*/  SHF.R.U32.HI R0, RZ, 0x5, R2.reuse ;  /* 0x00000005ff007819 */ /* 0x101fe40000011602 */
[----:B------:R-:W-:-:S03]  /*0060*/  SHF.R.U32.HI R2, RZ, 0x7, R2 ;  /* 0x00000007ff027819 */ /* 0x000fc60000011602 */
[----:B------:R-:W0:Y:S04]  /*0070*/  SHFL.IDX PT, R3, R0, RZ, 0x1f ;  /* 0x00001fff00037589 */ /* 0x000e2800000e0000 */
[----:B------:R-:W1:Y:S01]  /*0080*/  SHFL.IDX PT, R2, R2, RZ, 0x1f ;  /* 0x00001fff02027589 */ /* 0x000e6200000e0000 */
[----:B0-----:R-:W-:Y:S02]  /*0090*/  R2UR UR4, R3 ;  /* 0x00000000030472ca */ /* 0x001fe400000e0000 */
[----:B-1----:R-:W-:-:S11]  /*00a0*/  R2UR UR6, R2 ;  /* 0x00000000020672ca */ /* 0x002fd600000e0000 */
[----:B------:R-:W-:Y:S02]  /*00b0*/  USHF.R.S32.HI UR5, URZ, 0x1f, UR4 ;  /* 0x0000001f3f057899 */ /* 0x000fe40008011404 */
[----:B------:R-:W-:Y:S02]  /*00c0*/  ISETP.NE.OR P0, PT, RZ, UR4, !P0 ;  /* 0x00000004ff007c0c */ /* 0x000fe4000c705670 */
[----:B------:R-:W-:-:S04]  /*00d0*/  ULEA.HI UR5, UR5, UR4, URZ, 0x2 ;  /* 0x0000000405057291 */ /* 0x000fc8000f8f103f */
[----:B------:R-:W-:-:S04]  /*00e0*/  ULOP3.LUT UR5, UR5, 0xfffffffc, URZ, 0xc0, !UPT ;  /* 0xfffffffc05057892 */ /* 0x000fc8000f8ec03f */
[----:B------:R-:W-:-:S03]  /*00f0*/  UIADD3 UR8, UR4, -UR5, URZ ;  /* 0x8000000504087290 */ /* 0x000fc6000fffe03f */
[----:B------:R-:W-:Y:S09]  /*0100*/  @P0 BRA `(.L_x_1) ;  /* 0x0000000000200947 */ /* 0x000ff20003800000 */
[----:B------:R-:W-:Y:S02]  /*0110*/  ULDC.64 UR4, c[0x0][0x198] ;  /* 0x0000660000047ab9 */ /* 0x000fe40000000a00 */
[----:B------:R-:W-:Y:S02]  /*0120*/  UIADD3 UR10, UP0, UR4, 0xf0, URZ ;  /* 0x000000f0040a7890 */ /* 0x000fe4000ff1e03f */
[----:B------:R-:W-:Y:S02]  /*0130*/  UIADD3 UR4, UP1, UR4, 0x1f0, URZ ;  /* 0x000001f004047890 */ /* 0x000fe4000ff3e03f */
[----:B------:R-:W-:Y:S02]  /*0140*/  UIADD3.X UR11, URZ, UR5, URZ, UP0, !UPT ;  /* 0x000000053f0b7290 */ /* 0x000fe400087fe43f */
[----:B------:R-:W-:-:S07]  /*0150*/  UIADD3.X UR5, URZ, UR5, URZ, UP1, !UPT ;  /* 0x000000053f057290 */ /* 0x000fce0008ffe43f */
[----:B------:R0:W-:Y:S02]  /*0160*/  UTMACCTL.PF [UR10] ;  /* 0x000000000a0079b9 */ /* 0x0001e40008040000 */
[----:B------:R0:W-:Y:S02]  /*0170*/  UTMACCTL.PF [UR4] ;  /* 0x00000000040079b9 */ /* 0x0001e40008040000 */
[----:B0-----:R-:W-:Y:S01]  /*0180*/  NOP ;  /* 0x0000000000007918 */ /* 0x001fe20000000000 */
.L_x_1:
[----:B------:R-:W-:Y:S05]  /*0190*/  BSYNC B0 ;  /* 0x0000000000007941 */ /* 0x000fea0003800000 */
.L_x_0:
[----:B------:R-:W0:Y:S01]  /*01a0*/  SHFL.IDX PT, R2, R0, RZ, 0x1f ;  /* 0x00001fff00027589 */ /* 0x000e2200000e0000 */
[----:B------:R-:W-:Y:S01]  /*01b0*/  UISETP.NE.AND UP0, UPT, UR8, 0x3, UPT ;  /* 0x000000030800788c */ /* 0x000fe2000bf05270 */
[----:B------:R-:W-:Y:S01]  /*01c0*/  ISETP.NE.AND P1, PT, RZ, UR6, PT ;  /* 0x00000006ff007c0c */ /* 0x000fe2000bf25270 */
[----:B------:R-:W-:Y:S02]  /*01d0*/  UIADD3 UR10, UR6, -0x1, URZ ;  /* 0xffffffff060a7890 */ /* 0x000fe4000fffe03f */
[----:B------:R-:W-:Y:S02]  /*01e0*/  UISETP.EQ.OR UP0, UPT, UR8, URZ, !UP0 ;  /* 0x0000003f0800728c */ /* 0x000fe4000c702670 */
[----:B------:R-:W-:Y:S02]  /*01f0*/  UISETP.GE.U32.AND UP1, UPT, UR10, 0x2, UPT ;  /* 0x000000020a00788c */ /* 0x000fe4000bf26070 */
[----:B------:R-:W-:-:S04]  /*0200*/  UISETP.EQ.AND UP0, UPT, UR6, URZ, UP0 ;  /* 0x0000003f0600728c */ /* 0x000fc80008702270 */
[----:B------:R-:W-:-:S04]  /*0210*/  USEL UR13, URZ, 0x1, !UP0 ;  /* 0x000000013f0d7887 */ /* 0x000fc8000c000000 */
[----:B------:R-:W-:Y:S01]  /*0220*/  USEL UR13, UR13, 0x2, UP1 ;  /* 0x000000020d0d7887 */ /* 0x000fe20008800000 */
[----:B0-----:R-:W-:-:S13]  /*0230*/  ISETP.NE.AND P0, PT, R2, RZ, PT ;  /* 0x000000ff0200720c */ /* 0x001fda0003f05270 */
[----:B------:R-:W-:Y:S05]  /*0240*/  @P0 BRA `(.L_x_2) ;  /* 0x0000000000d40947 */ /* 0x000fea0003800000 */
[----:B------:R-:W-:Y:S01]  /*0250*/  ELECT P0, URZ, PT ;  /* 0x00000000003f782f */ /* 0x000fe20003800000 */
[----:B------:R-:W-:-:S12]  /*0260*/  BSSY B0, `(.L_x_2) ;  /* 0x0000033000007945 */ /* 0x000fd80003800000 */
[----:B------:R-:W-:Y:S05]  /*0270*/  @!P0 BRA `(.L_x_3) ;  /* 0x0000000000c48947 */ /* 0x000fea0003800000 */
[----:B------:R-:W0:Y:S01]  /*0280*/  S2UR UR9, SR_CgaCtaId ;  /* 0x00000000000979c3 */ /* 0x000e220000008800 */
[----:B------:R-:W-:Y:S01]  /*0290*/  UMOV UR4, 0x400 ;  /* 0x0000040000047882 */ /* 0x000fe20000000000 */
[----:B------:R-:W-:Y:S01]  /*02a0*/  UMOV UR5, 0x1 ;  /* 0x0000000100057882 */ /* 0x000fe20000000000 */
[----:B------:R-:W-:Y:S02]  /*02b0*/  UMOV UR6, 0x100 ;  /* 0x0000010000067882 */ /* 0x000fe40000000000 */
[----:B------:R-:W-:-:S04]  /*02c0*/  UIADD3 UR6, -UR6, 0x100000, URZ ;  /* 0x0010000006067890 */ /* 0x000fc8000fffe13f */
[----:B------:R-:W-:Y:S02]  /*02d0*/  USHF.L.U32 UR7, UR6, 0xb, URZ ;  /* 0x0000000b06077899 */ /* 0x000fe4000800063f */
[----:B------:R-:W-:Y:S02]  /*02e0*/  USHF.L.U32 UR6, UR6, 0x1, URZ ;  /* 0x0000000106067899 */ /* 0x000fe4000800063f */
[----:B0-----:R-:W-:Y:S02]  /*02f0*/  ULEA UR9, UR9, UR4, 0x18 ;  /* 0x0000000409097291 */ /* 0x001fe4000f8ec03f */
[----:B------:R-:W-:-:S04]  /*0300*/  UIADD3 UR4, -UR5, 0x100000, URZ ;  /* 0x0010000005047890 */ /* 0x000fc8000fffe13f */
[----:B------:R-:W-:Y:S02]  /*0310*/  USHF.L.U32 UR5, UR4, 0xb, URZ ;  /* 0x0000000b04057899 */ /* 0x000fe4000800063f */
[----:B------:R-:W-:Y:S01]  /*0320*/  USHF.L.U32 UR4, UR4, 0x1, URZ ;  /* 0x0000000104047899 */ /* 0x000fe2000800063f */
[----:B------:R-:W0:Y:S11]  /*0330*/  FENCE.VIEW.ASYNC.S ;  /* 0x00000000000073c6 */ /* 0x000e360000000000 */
[----:B0-----:R0:W1:Y:S01]  /*0340*/  SYNCS.EXCH.64 URZ, [UR9], UR4 ;  /* 0x00000004093f75b2 */ /* 0x0010620008000100 */
[----:B------:R0:W2:Y:S01]  /*0350*/  SYNCS.EXCH.64 URZ, [UR9+0x90], UR6 ;  /* 0x00009006093f75b2 */ /* 0x0000a20008000100 */
[----:B------:R0:W3:Y:S01]  /*0360*/  SYNCS.EXCH.64 URZ, [UR9+0x8], UR4 ;  /* 0x00000804093f75b2 */ /* 0x0000e20008000100 */
[----:B------:R0:W4:Y:S01]  /*0370*/  SYNCS.EXCH.64 URZ, [UR9+0x98], UR6 ;  /* 0x00009806093f75b2 */ /* 0x0001220008000100 */
[----:B------:R0:W0:Y:S01]  /*0380*/  SYNCS.EXCH.64 URZ, [UR9+0x10], UR4 ;  /* 0x00001004093f75b2 */ /* 0x0000220008000100 */
        /* <DEDUP_REMOVED lines=31> */
[----:B-1234-:R-:W-:Y:S01]  /*0580*/  NOP ;  /* 0x0000000000007918 */ /* 0x01efe20000000000 */
.L_x_3:
[----:B0-----:R-:W-:Y:S05]  /*0590*/  BSYNC B0 ;  /* 0x0000000000007941 */ /* 0x001fea0003800000 */
.L_x_2:
[----:B------:R-:W0:Y:S01]  /*05a0*/  SHFL.IDX PT, R0, R0, RZ, 0x1f ;  /* 0x00001fff00007589 */ /* 0x000e2200000e0000 */
[----:B------:R-:W1:Y:S01]  /*05b0*/  LDC R2, c[0x0][0x65c] ;  /* 0x00019700ff027b82 */ /* 0x000e620000000800 */
[----:B------:R-:W-:Y:S01]  /*05c0*/  ELECT P0, URZ, PT ;  /* 0x00000000003f782f */ /* 0x000fe20003800000 */
[----:B------:R-:W-:Y:S01]  /*05d0*/  IMAD.MOV.U32 R3, RZ, RZ, RZ ;  /* 0x000000ffff037224 */ /* 0x000fe200078e00ff */
[----:B------:R-:W-:Y:S01]  /*05e0*/  UMOV UR4, 0x20 ;  /* 0x0000002000047882 */ /* 0x000fe20000000000 */
[----:B------:R-:W-:Y:S01]  /*05f0*/  NOP ;  /* 0x0000000000007918 */ /* 0x000fe20000000000 */
[----:B------:R-:W-:Y:S01]  /*0600*/  NOP ;  /* 0x0000000000007918 */ /* 0x000fe20000000000 */
[----:B0-----:R-:W-:Y:S02]  /*0610*/  ISETP.NE.OR P0, PT, R0, RZ, !P0 ;  /* 0x000000ff0000720c */ /* 0x001fe40004705670 */
[----:B-1----:R-:W-:Y:S01]  /*0620*/  ISETP.NE.AND P4, PT, R2, 0x1, PT ;  /* 0x000000010200780c */ /* 0x002fe20003f85270 */
[----:B------:R-:W0:Y:S01]  /*0630*/  S2R R0, SR_CTAID.Y ;  /* 0x0000000000007919 */ /* 0x000e220000002600 */
[----:B------:R-:W1:Y:S09]  /*0640*/  S2R R2, SR_CTAID.X ;  /* 0x0000000000027919 */ /* 0x000e720000002500 */
[----:B------:R-:W-:Y:S01]  /*0650*/  VOTEU.ALL UP0, P0 ;  /* 0x00000000003f7886 */ /* 0x000fe20000000000 */
[----:B------:R-:W-:Y:S01]  /*0660*/  VOTEU.ALL UP1, P0 ;  /* 0x00000000003f7886 */ /* 0x000fe20000020000 */
[----:B------:R-:W1:Y:S01]  /*0670*/  @P4 LDC R7, c[0x0][0x10] ;  /* 0x00000400ff074b82 */ /* 0x000e620000000800 */
[----:B------:R-:W-:-:S02]  /*0680*/  @P4 IMAD.MOV.U32 R5, RZ, RZ, RZ ;  /* 0x000000ffff054224 */ /* 0x000fc400078e00ff */
[----:B------:R-:W-:Y:S01]  /*0690*/  @P4 IMAD.MOV.U32 R11, RZ, RZ, RZ ;  /* 0x000000ffff0b4224 */ /* 0x000fe200078e00ff */
[----:B------:R-:W-:Y:S01]  /*06a0*/  @!UP0 UMOV UR6, 0x400 ;  /* 0x0000040000068882 */ /* 0x000fe20000000000 */
[----:B------:R-:W-:-:S04]  /*06b0*/  @!UP0 UIADD3 UR4, -UR4, 0x100000, URZ ;  /* 0x0010000004048890 */ /* 0x000fc8000fffe13f */
[----:B------:R-:W-:Y:S02]  /*06c0*/  @!UP0 USHF.L.U32 UR5, UR4, 0xb, URZ ;  /* 0x0000000b04058899 */ /* 0x000fe4000800063f */
[----:B------:R-:W-:Y:S01]  /*06d0*/  @!UP0 USHF.L.U32 UR4, UR4, 0x1, URZ ;  /* 0x0000000104048899 */ /* 0x000fe2000800063f */
[----:B------:R-:W2:Y:S08]  /*06e0*/  @!P4 LDC R9, c[0x0][0xc] ;  /* 0x00000300ff09cb82 */ /* 0x000eb00000000800 */
[----:B------:R-:W3:Y:S01]  /*06f0*/  @!UP0 S2UR UR7, SR_CgaCtaId ;  /* 0x00000000000789c3 */ /* 0x000ee20000008800 */
[----:B0-----:R-:W-:-:S04]  /*0700*/  @P4 IMAD.MOV.U32 R4, RZ, RZ, R0 ;  /* 0x000000ffff044224 */ /* 0x001fc800078e0000 */
[----:B-1----:R-:W-:-:S04]  /*0710*/  @P4 IMAD.WIDE.U32 R6, R2, R7, R4 ;  /* 0x0000000702064225 */ /* 0x002fc800078e0004 */
[----:B------:R-:W-:Y:S02]  /*0720*/  @P4 IMAD.MOV.U32 R16, RZ, RZ, R6 ;  /* 0x000000ffff104224 */ /* 0x000fe400078e0006 */
[----:B------:R-:W-:Y:S02]  /*0730*/  @P4 IMAD.IADD R17, R7, 0x1, R11 ;  /* 0x0000000107114824 */ /* 0x000fe400078e020b */
[----:B--2---:R-:W-:-:S04]  /*0740*/  @!P4 IMAD.WIDE.U32 R4, R9, R0, R2 ;  /* 0x000000000904c225 */ /* 0x004fc800078e0002 */
[----:B------:R-:W-:Y:S02]  /*0750*/  @!P4 IMAD.MOV.U32 R16, RZ, RZ, R4 ;  /* 0x000000ffff10c224 */ /* 0x000fe400078e0004 */
[----:B------:R-:W-:Y:S01]  /*0760*/  @!P4 IMAD.MOV.U32 R17, RZ, RZ, R5 ;  /* 0x000000ffff11c224 */ /* 0x000fe200078e0005 */
[----:B---3--:R-:W-:Y:S02]  /*0770*/  @!UP0 ULEA UR6, UR7, UR6, 0x18 ;  /* 0x0000000607068291 */ /* 0x008fe4000f8ec03f */
[----:B------:R0:W-:Y:S01]  /*0780*/  STL [R1+0x7c], R16 ;  /* 0x00007c1001007387 */ /* 0x0001e20000100800 */
[----:B------:R-:W-:-:S03]  /*0790*/  VOTEU.ALL UP0, P0 ;  /* 0x00000000003f7886 */ /* 0x000fc60000000000 */
[----:B------:R0:W-:Y:S04]  /*07a0*/  STL [R1+0x78], R17 ;  /* 0x0000781101007387 */ /* 0x0001e80000100800 */
[----:B------:R-:W1:Y:S02]  /*07b0*/  FENCE.VIEW.ASYNC.S ;  /* 0x00000000000073c6 */ /* 0x000e640000000000 */
[----:B-1----:R0:W1:Y:S01]  /*07c0*/  @!UP0 SYNCS.EXCH.64 URZ, [UR6+0x130], UR4 ;  /* 0x00013004063f85b2 */ /* 0x0020620008000100 */
[----:B------:R0:W1:Y:S01]  /*07d0*/  @!UP1 SYNCS.EXCH.64 URZ, [UR6+0x138], UR4 ;  /* 0x00013804063f95b2 */ /* 0x0000620008000100 */
[----:B------:R-:W-:Y:S01]  /*07e0*/  NOP ;  /* 0x0000000000007918 */ /* 0x000fe20000000000 */
[----:B-1----:R-:W-:Y:S06]  /*07f0*/  BAR.SYNC.DEFER_BLOCKING 0x0 ;  /* 0x0000000000007b1d */ /* 0x002fec0000010000 */
[----:B0-----:R-:W-:Y:S05]  /*0800*/  @!P1 BRA `(.L_x_4) ;  /* 0x000000e000e89947 */ /* 0x001fea0003800000 */
[----:B------:R-:W-:-:S06]  /*0810*/  UISETP.GT.U32.AND UP0, UPT, UR10, 0x1, UPT ;  /* 0x000000010a00788c */ /* 0x000fcc000bf04070 */
[----:B------:R-:W-:-:S13]  /*0820*/  PLOP3.LUT P0, PT, PT, PT, UP0, 0x80, 0x0 ;  /* 0x000000000000781c */ /* 0x000fda0003f0f008 */
[----:B------:R-:W-:Y:S05]  /*0830*/  @P0 EXIT ;  /* 0x000000000000094d */ /* 0x000fea0003800000 */
[----:B------:R-:W-:Y:S01]  /*0840*/  IMAD.MOV.U32 R6, RZ, RZ, -0x1 ;  /* 0xffffffffff067424 */ /* 0x000fe200078e00ff */
[----:B------:R-:W-:Y:S01]  /*0850*/  ULDC.64 UR4, c[0x0][0x650] ;  /* 0x0001940000047ab9 */ /* 0x000fe20000000a00 */
[----:B------:R-:W-:Y:S01]  /*0860*/  IMAD.MOV.U32 R5, RZ, RZ, -0x1 ;  /* 0xffffffffff057424 */ /* 0x000fe200078e00ff */
[----:B------:R-:W-:Y:S01]  /*0870*/  ISETP.GE.U32.AND P0, PT, R16, UR4, PT ;  /* 0x0000000410007c0c */ /* 0x000fe2000bf06070 */
[----:B------:R-:W-:Y:S01]  /*0880*/  UMOV UR22, 0xffffffff ;  /* 0xffffffff00167882 */ /* 0x000fe20000000000 */
[----:B------:R0:W-:Y:S01]  /*0890*/  STL [R1+0x84], R6 ;  /* 0x0000840601007387 */ /* 0x0001e20000100800 */
[----:B------:R-:W-:Y:S02]  /*08a0*/  PRMT R4, RZ, 0x7610, R4 ;  /* 0x00007610ff047816 */ /* 0x000fe40000000004 */
[----:B------:R-:W-:Y:S01]  /*08b0*/  ISETP.GE.U32.AND.EX P0, PT, R17, UR5, PT, P0 ;  /* 0x0000000511007c0c */ /* 0x000fe2000bf06100 */
[----:B------:R0:W-:-:S12]  /*08c0*/  STL [R1+0x80], R5 ;  /* 0x0000800501007387 */ /* 0x0001d80000100800 */
[----:B0-----:R-:W-:Y:S05]  /*08d0*/  @P0 BRA `(.L_x_5) ;  /* 0x0000000400680947 */ /* 0x001fea0003800000 */
[----:B------:R-:W0:Y:S01]  /*08e0*/  LDC.64 R12, c[0x0][0x628] ;  /* 0x00018a00ff0c7b82 */ /* 0x000e220000000a00 */
[----:B------:R-:W-:Y:S02]  /*08f0*/  IMAD.MOV.U32 R4, RZ, RZ, R16 ;  /* 0x000000ffff047224 */ /* 0x000fe400078e0010 */
[----:B------:R-:W-:-:S05]  /*0900*/  IMAD.MOV.U32 R5, RZ, RZ, R17 ;  /* 0x000000ffff057224 */ /* 0x000fca00078e0011 */
[----:B------:R-:W1:Y:S08]  /*0910*/  LDC R10, c[0x0][0x630] ;  /* 0x00018c00ff0a7b82 */ /* 0x000e700000000800 */
[----:B------:R-:W2:Y:S01]  /*0920*/  LDC.64 R14, c[0x0][0x620] ;  /* 0x00018800ff0e7b82 */ /* 0x000ea20000000a00 */
[----:B0-----:R-:W-:-:S04]  /*0930*/  ISETP.NE.U32.AND P0, PT, R12, RZ, PT ;  /* 0x000000ff0c00720c */ /* 0x001fc80003f05070 */
[----:B------:R-:W-:-:S13]  /*0940*/  ISETP.NE.AND.EX P0, PT, R13, RZ, PT, P0 ;  /* 0x000000ff0d00720c */ /* 0x000fda0003f05300 */
[----:B-12---:R-:W-:Y:S05]  /*0950*/  @!P0 BRA `(.L_x_6) ;  /* 0x0000000000288947 */ /* 0x006fea0003800000 */
[----:B------:R-:W0:Y:S02]  /*0960*/  LDC R9, c[0x0][0x634] ;  /* 0x00018d00ff097b82 */ /* 0x000e240000000800 */
[----:B0-----:R-:W-:-:S05]  /*0970*/  IADD3 R9, P0, R16, R9, RZ ;  /* 0x0000000910097210 */ /* 0x001fca0007f1e0ff */
[----:B------:R-:W-:-:S04]  /*0980*/  IMAD.X R11, RZ, RZ, R17, P0 ;  /* 0x000000ffff0b7224 */ /* 0x000fc800000e0611 */
[----:B------:R-:W-:-:S04]  /*0990*/  IMAD.WIDE.U32 R4, R11, R12, RZ ;  /* 0x0000000c0b047225 */ /* 0x000fc800078e00ff */
[----:B------:R-:W-:-:S04]  /*09a0*/  IMAD.WIDE.U32 R6, P0, R9, R13, R4 ;  /* 0x0000000d09067225 */ /* 0x000fc80007800004 */
[----:B------:R-:W-:-:S04]  /*09b0*/  IMAD.WIDE.U32 R4, R9, R12, RZ ;  /* 0x0000000c09047225 */ /* 0x000fc800078e00ff */
[----:B------:R-:W-:Y:S01]  /*09c0*/  IMAD.X R9, RZ, RZ, RZ, P0 ;  /* 0x000000ffff097224 */ /* 0x000fe200000e06ff */
[----:B------:R-:W-:Y:S01]  /*09d0*/  IADD3 RZ, P0, R5, R6, RZ ;  /* 0x0000000605ff7210 */ /* 0x000fe20007f1e0ff */
[----:B------:R-:W-:-:S04]  /*09e0*/  IMAD.MOV.U32 R8, RZ, RZ, R7 ;  /* 0x000000ffff087224 */ /* 0x000fc800078e0007 */
[----:B------:R-:W-:-:S08]  /*09f0*/  IMAD.WIDE.U32.X R4, R11, R13, R8, P0 ;  /* 0x0000000d0b047225 */ /* 0x000fd000000e0408 */
.L_x_6:
[-CC-:B------:R-:W-:Y:S01]  /*0a00*/  SHF.R.U64 R24, R4, R10.reuse, R5.reuse ;  /* 0x0000000a04187219 */ /* 0x180fe20000001205 */
[----:B------:R-:W0:Y:S01]  /*0a10*/  LDC R8, c[0x0][0x618] ;  /* 0x00018600ff087b82 */ /* 0x000e220000000800 */
[----:B------:R-:W-:Y:S01]  /*0a20*/  SHF.R.U32.HI R4, RZ, R10, R5 ;  /* 0x0000000aff047219 */ /* 0x000fe20000011605 */
[----:B------:R-:W-:Y:S01]  /*0a30*/  ULDC UR4, c[0x0][0x150] ;  /* 0x0000540000047ab9 */ /* 0x000fe20000000800 */
[----:B------:R-:W-:Y:S01]  /*0a40*/  IADD3 R9, P0, RZ, -R24, RZ ;  /* 0x80000018ff097210 */ /* 0x000fe20007f1e0ff */
[----:B------:R-:W-:Y:S01]  /*0a50*/  IMAD.MOV.U32 R5, RZ, RZ, R17 ;  /* 0x000000ffff057224 */ /* 0x000fe200078e0011 */
[----:B------:R-:W-:-:S03]  /*0a60*/  I2FP.F32.U32 R3, R2 ;  /* 0x0000000200037245 */ /* 0x000fc60000201000 */
[----:B------:R-:W1:Y:S01]  /*0a70*/  LDC.64 R18, c[0x0][0x640] ;  /* 0x00019000ff127b82 */ /* 0x000e620000000a00 */
[----:B------:R-:W-:Y:S02]  /*0a80*/  IMAD.X R11, RZ, RZ, ~R4, P0 ;  /* 0x000000ffff0b7224 */ /* 0x000fe400000e0e04 */
[----:B------:R-:W-:Y:S01]  /*0a90*/  FMUL R3, R3, UR4 ;  /* 0x0000000403037c20 */ /* 0x000fe20008400000 */
[----:B------:R-:W-:Y:S01]  /*0aa0*/  IMAD.MOV.U32 R4, RZ, RZ, R16 ;  /* 0x000000ffff047224 */ /* 0x000fe200078e0010 */
[----:B------:R-:W-:Y:S01]  /*0ab0*/  ULDC UR4, c[0x0][0x154] ;  /* 0x0000550000047ab9 */ /* 0x000fe20000000800 */
[-C--:B------:R-:W-:Y:S02]  /*0ac0*/  IMAD R6, R11, R14.reuse, RZ ;  /* 0x0000000e0b067224 */ /* 0x080fe400078e02ff */
[C---:B------:R-:W-:Y:S01]  /*0ad0*/  IMAD.WIDE.U32 R4, R9.reuse, R14, R4 ;  /* 0x0000000e09047225 */ /* 0x040fe200078e0004 */
[----:B------:R-:W2:Y:S01]  /*0ae0*/  LDC R10, c[0x0][0x608] ;  /* 0x00018200ff0a7b82 */ /* 0x000ea20000000800 */
[----:B------:R-:W3:Y:S02]  /*0af0*/  F2I.U32.TRUNC.NTZ R3, R3 ;  /* 0x0000000300037305 */ /* 0x000ee4000020f000 */
[----:B------:R-:W-:-:S04]  /*0b00*/  IMAD R9, R9, R15, R6 ;  /* 0x0000000f09097224 */ /* 0x000fc800078e0206 */
[----:B------:R-:W-:Y:S01]  /*0b10*/  IMAD.IADD R5, R5, 0x1, R9 ;  /* 0x0000000105057824 */ /* 0x000fe200078e0209 */
[----:B------:R-:W4:Y:S01]  /*0b20*/  LDC R7, c[0x0][0x144] ;  /* 0x00005100ff077b82 */ /* 0x000f220000000800 */
[----:B------:R-:W-:-:S03]  /*0b30*/  IMAD.MOV.U32 R9, RZ, RZ, 0x1 ;  /* 0x00000001ff097424 */ /* 0x000fc600078e00ff */
[----:B0-----:R-:W-:Y:S02]  /*0b40*/  SHF.R.U64 R12, R4, R8, R5 ;  /* 0x00000008040c7219 */ /* 0x001fe40000001205 */
[----:B------:R-:W-:Y:S02]  /*0b50*/  I2FP.F32.U32 R4, R0 ;  /* 0x0000000000047245 */ /* 0x000fe40000201000 */
[----:B------:R-:W0:Y:S01]  /*0b60*/  LDC R14, c[0x0][0x658] ;  /* 0x00019600ff0e7b82 */ /* 0x000e220000000800 */
[----:B-1----:R-:W-:Y:S01]  /*0b70*/  ISETP.NE.U32.AND P0, PT, R18, RZ, PT ;  /* 0x000000ff1200720c */ /* 0x002fe20003f05070 */
[----:B---3--:R-:W-:Y:S02]  /*0b80*/  IMAD.MOV R6, RZ, RZ, -R3 ;  /* 0x000000ffff067224 */ /* 0x008fe400078e0a03 */
[----:B------:R-:W-:Y:S01]  /*0b90*/  FMUL R4, R4, UR4 ;  /* 0x0000000404047c20 */ /* 0x000fe20008400000 */
[----:B------:R-:W-:Y:S01]  /*0ba0*/  SHF.R.U32.HI R3, RZ, R8, R5 ;  /* 0x00000008ff037219 */ /* 0x000fe20000011605 */
[----:B------:R-:W-:Y:S01]  /*0bb0*/  IMAD.MOV.U32 R5, RZ, RZ, -0x1 ;  /* 0xffffffffff057424 */ /* 0x000fe200078e00ff */
[----:B------:R-:W-:Y:S01]  /*0bc0*/  ISETP.NE.AND.EX P0, PT, R19, RZ, PT, P0 ;  /* 0x000000ff1300720c */ /* 0x000fe20003f05300 */
[----:B------:R1:W3:Y:S01]  /*0bd0*/  F2I.U32.TRUNC.NTZ R11, R4 ;  /* 0x00000004000b7305 */ /* 0x0002e2000020f000 */
[----:B------:R-:W1:Y:S01]  /*0be0*/  LDC R13, c[0x0][0x148] ;  /* 0x00005200ff0d7b82 */ /* 0x000e620000000800 */
[----:B--2---:R-:W-:-:S02]  /*0bf0*/  SHF.R.U64 R23, R12, R10, R3 ;  /* 0x0000000a0c177219 */ /* 0x004fc40000001203 */
[----:B------:R-:W-:-:S05]  /*0c00*/  SHF.R.U32.HI R3, RZ, R10, R3 ;  /* 0x0000000aff037219 */ /* 0x000fca0000011603 */
[----:B------:R-:W2:Y:S01]  /*0c10*/  LDC R17, c[0x0][0x600] ;  /* 0x00018000ff117b82 */ /* 0x000ea20000000800 */
[----:B----4-:R-:W-:-:S07]  /*0c20*/  IMAD R8, R7, R6, R2 ;  /* 0x0000000607087224 */ /* 0x010fce00078e0202 */
[----:B------:R-:W4:Y:S01]  /*0c30*/  LDC R16, c[0x0][0x648] ;  /* 0x00019200ff107b82 */ /* 0x000f220000000800 */
[-C--:B0-----:R-:W-:Y:S02]  /*0c40*/  SHF.L.U32 R2, R5, R14.reuse, RZ ;  /* 0x0000000e05027219 */ /* 0x081fe400000006ff */
[--C-:B------:R-:W-:Y:S02]  /*0c50*/  SHF.R.U64 R22, R23, R14, R3.reuse ;  /* 0x0000000e17167219 */ /* 0x100fe40000001203 */
[----:B------:R-:W-:Y:S02]  /*0c60*/  LOP3.LUT R10, RZ, R2, RZ, 0x33, !PT ;  /* 0x00000002ff0a7212 */ /* 0x000fe400078e33ff */
[-C--:B------:R-:W-:Y:S01]  /*0c70*/  SHF.R.U32.HI R3, RZ, R14.reuse, R3 ;  /* 0x0000000eff037219 */ /* 0x080fe20000011603 */
[----:B------:R-:W0:Y:S01]  /*0c80*/  LDC R21, c[0x0][0x638] ;  /* 0x00018e00ff157b82 */ /* 0x000e220000000800 */
[----:B------:R-:W-:Y:S01]  /*0c90*/  SHF.L.U32 R9, R9, R14, RZ ;  /* 0x0000000e09097219 */ /* 0x000fe200000006ff */
[----:B------:R-:W-:-:S06]  /*0ca0*/  IMAD.MOV.U32 R2, RZ, RZ, R22 ;  /* 0x000000ffff027224 */ /* 0x000fcc00078e0016 */
[----:B------:R-:W0:Y:S01]  /*0cb0*/  LDC R20, c[0x0][0x610] ;  /* 0x00018400ff147b82 */ /* 0x000e220000000800 */
[----:B-1-3--:R-:W-:Y:S05]  /*0cc0*/  @!P0 BRA `(.L_x_7) ;  /* 0x0000000000288947 */ /* 0x00afea0003800000 */
[----:B------:R-:W1:Y:S02]  /*0cd0*/  LDC R7, c[0x0][0x64c] ;  /* 0x00019300ff077b82 */ /* 0x000e640000000800 */
[----:B-1----:R-:W-:-:S05]  /*0ce0*/  IADD3 R7, P0, R22, R7, RZ ;  /* 0x0000000716077210 */ /* 0x002fca0007f1e0ff */
        /* <DEDUP_REMOVED lines=8> */
.L_x_7:
[----:B----4-:R-:W-:Y:S01]  /*0d70*/  SHF.R.U64 R2, R2, R16, R3 ;  /* 0x0000001002027219 */ /* 0x010fe20000001203 */
[----:B--2---:R-:W-:Y:S01]  /*0d80*/  VIADD R3, R17, 0xffffffff ;  /* 0xffffffff11037836 */ /* 0x004fe20000000000 */
[----:B------:R-:W-:Y:S01]  /*0d90*/  LOP3.LUT R10, R23, R10, RZ, 0xc0, !PT ;  /* 0x0000000a170a7212 */ /* 0x000fe200078ec0ff */
[----:B------:R-:W-:Y:S01]  /*0da0*/  IMAD.MOV R11, RZ, RZ, -R11 ;  /* 0x000000ffff0b7224 */ /* 0x000fe200078e0a0b */
[----:B------:R-:W-:Y:S01]  /*0db0*/  R2UR UR22, R24 ;  /* 0x00000000181672ca */ /* 0x000fe200000e0000 */
[----:B------:R-:W-:Y:S01]  /*0dc0*/  IMAD.MOV R4, RZ, RZ, -R2 ;  /* 0x000000ffff047224 */ /* 0x000fe200078e0a02 */
[----:B------:R-:W-:Y:S01]  /*0dd0*/  LOP3.LUT R3, R12, R3, RZ, 0xc0, !PT ;  /* 0x000000030c037212 */ /* 0x000fe200078ec0ff */
[----:B------:R-:W-:Y:S02]  /*0de0*/  @P4 IMAD R8, R13, R11, R0 ;  /* 0x0000000b0d084224 */ /* 0x000fe400078e0200 */
[----:B------:R-:W-:Y:S02]  /*0df0*/  IMAD R9, R9, R2, R10 ;  /* 0x0000000209097224 */ /* 0x000fe400078e020a */
[----:B0-----:R-:W-:-:S02]  /*0e00*/  IMAD R0, R4, R21, R22 ;  /* 0x0000001504007224 */ /* 0x001fc400078e0216 */
[----:B------:R-:W-:Y:S02]  /*0e10*/  IMAD R8, R9, R20, R8 ;  /* 0x0000001409087224 */ /* 0x000fe400078e0208 */
[----:B------:R-:W-:Y:S02]  /*0e20*/  IMAD R3, R0, R17, R3 ;  /* 0x0000001100037224 */ /* 0x000fe400078e0203 */
[----:B------:R-:W-:-:S03]  /*0e30*/  IMAD.MOV.U32 R4, RZ, RZ, 0x1 ;  /* 0x00000001ff047424 */ /* 0x000fc600078e00ff */
[----:B------:R-:W-:Y:S02]  /*0e40*/  SEL R2, R3, R8, !P4 ;  /* 0x0000000803027207 */ /* 0x000fe40006000000 */
[----:B------:R-:W-:-:S03]  /*0e50*/  SEL R0, R8, R3, !P4 ;  /* 0x0000000308007207 */ /* 0x000fc60006000000 */
[----:B------:R0:W-:Y:S04]  /*0e60*/  STL [R1+0x80], R2 ;  /* 0x0000800201007387 */ /* 0x0001e80000100800 */
[----:B------:R0:W-:Y:S02]  /*0e70*/  STL [R1+0x84], R0 ;  /* 0x0000840001007387 */ /* 0x0001e40000100800 */
.L_x_5:
[----:B------:R-:W-:-:S08]  /*0e80*/  NOP ;  /* 0x0000000000007918 */ /* 0x000fd00000000000 */
[----:B------:R-:W1:Y:S02]  /*0e90*/  USETMAXREG.TRY_ALLOC.CTAPOOL UP0, 0xe8 ;  /* 0x000000e8000079c8 */ /* 0x000e640008000600 */
[----:B-1----:R-:W-:-:S13]  /*0ea0*/  PLOP3.LUT P0, PT, PT, PT, UP0, 0x80, 0x0 ;  /* 0x000000000000781c */ /* 0x002fda0003f0f008 */
[----:B------:R-:W-:Y:S05]  /*0eb0*/  @!P0 BRA `(.L_x_5) ;  /* 0xfffffffc00f08947 */ /* 0x000fea000383ffff */
[----:B------:R-:W-:Y:S01]  /*0ec0*/  ULDC.64 UR4, c[0x0][0x598] ;  /* 0x0001660000047ab9 */ /* 0x000fe20000000a00 */
[----:B------:R-:W-:Y:S01]  /*0ed0*/  ULDC.64 UR16, c[0x0][0x208] ;  /* 0x0000820000107ab9 */ /* 0x000fe20000000a00 */
[----:B------:R-:W-:-:S04]  /*0ee0*/  ISETP.NE.U32.AND P0, PT, RZ, UR4, PT ;  /* 0x00000004ff007c0c */ /* 0x000fc8000bf05070 */
[----:B------:R-:W-:-:S13]  /*0ef0*/  ISETP.NE.AND.EX P0, PT, RZ, UR5, PT, P0 ;  /* 0x00000005ff007c0c */ /* 0x000fda000bf05300 */
[----:B------:R-:W-:Y:S05]  /*0f00*/  @!P0 BRA `(.L_x_8) ;  /* 0x0000000000208947 */ /* 0x000fea0003800000 */
[----:B0-----:R-:W0:Y:S02]  /*0f10*/  LDC.64 R2, c[0x0][0x598] ;  /* 0x00016600ff027b82 */ /* 0x001e240000000a00 */
[----:B0-----:R-:W2:Y:S02]  /*0f20*/  LDG.E.64 R2, desc[UR16][R2.64] ;  /* 0x0000001002027981 */ /* 0x001ea4000c1e1b00 */
[----:B--2---:R-:W-:-:S04]  /*0f30*/  ISETP.NE.U32.AND P0, PT, R2, RZ, PT ;  /* 0x000000ff0200720c */ /* 0x004fc80003f05070 */
[----:B------:R-:W-:-:S13]  /*0f40*/  ISETP.NE.AND.EX P0, PT, R3, RZ, PT, P0 ;  /* 0x000000ff0300720c */ /* 0x000fda0003f05300 */
[----:B------:R-:W-:Y:S05]  /*0f50*/  @!P0 BRA `(.L_x_8) ;  /* 0x00000000000c8947 */ /* 0x000fea0003800000 */
[----:B------:R-:W2:Y:S02]  /*0f60*/  LD.E R2, desc[UR16][R2.64] ;  /* 0x0000001002027980 */ /* 0x000ea4000c101900 */
[----:B--2---:R-:W-:Y:S01]  /*0f70*/  R2UR UR20, R2 ;  /* 0x00000000021472ca */ /* 0x004fe200000e0000 */
[----:B------:R-:W-:-:S14]  /*0f80*/  BRA `(.L_x_9) ;  /* 0x0000000000247947 */ /* 0x000fdc0003800000 */
.L_x_8:
[----:B------:R-:W-:Y:S02]  /*0f90*/  ULDC.64 UR4, c[0x0][0x588] ;  /* 0x0001620000047ab9 */ /* 0x000fe40000000a00 */
[----:B------:R-:W-:-:S04]  /*0fa0*/  ISETP.NE.U32.AND P0, PT, RZ, UR4, PT ;  /* 0x00000004ff007c0c */ /* 0x000fc8000bf05070 */
[----:B------:R-:W-:-:S13]  /*0fb0*/  ISETP.NE.AND.EX P0, PT, RZ, UR5, PT, P0 ;  /* 0x00000005ff007c0c */ /* 0x000fda000bf05300 */
[----:B------:R-:W-:Y:S05]  /*0fc0*/  @!P0 BRA `(.L_x_10) ;  /* 0x0000000000108947 */ /* 0x000fea0003800000 */
[----:B0-----:R-:W0:Y:S02]  /*0fd0*/  LDC.64 R2, c[0x0][0x588] ;  /* 0x00016200ff027b82 */ /* 0x001e240000000a00 */
[----:B0-----:R-:W2:Y:S02]  /*0fe0*/  LDG.E R2, desc[UR16][R2.64] ;  /* 0x0000001002027981 */ /* 0x001ea4000c1e1900 */
[----:B--2---:R-:W-:Y:S01]  /*0ff0*/  R2UR UR20, R2 ;  /* 0x00000000021472ca */ /* 0x004fe200000e0000 */
[----:B------:R-:W-:-:S14]  /*1000*/  BRA `(.L_x_9) ;  /* 0x0000000000047947 */ /* 0x000fdc0003800000 */
.L_x_10:
[----:B------:R-:W-:-:S05]  /*1010*/  ULDC UR20, c[0x0][0x580] ;  /* 0x0001600000147ab9 */ /* 0x000fca0000000800 */
.L_x_9:
[----:B------:R-:W-:Y:S02]  /*1020*/  ULDC.64 UR4, c[0x0][0x5a0] ;  /* 0x0001680000047ab9 */ /* 0x000fe40000000a00 */
        /* <DEDUP_REMOVED lines=11> */
.L_x_11:
        /* <DEDUP_REMOVED lines=8> */
.L_x_13:
[----:B------:R-:W-:-:S05]  /*1160*/  ULDC UR21, c[0x0][0x584] ;  /* 0x0001610000157ab9 */ /* 0x000fca0000000800 */
.L_x_12:
[----:B------:R-:W-:-:S13]  /*1170*/  LOP3.LUT P0, RZ, R4, 0xff, RZ, 0xc0, !PT ;  /* 0x000000ff04ff7812 */ /* 0x000fda000780c0ff */
[----:B------:R-:W-:Y:S05]  /*1180*/  @!P0 EXIT ;  /* 0x000000000000894d */ /* 0x000fea0003800000 */
[----:B------:R-:W-:Y:S01]  /*1190*/  ULDC UR4, c[0x0][0x28c] ;  /* 0x0000a30000047ab9 */ /* 0x000fe20000000800 */
[----:B------:R-:W-:Y:S02]  /*11a0*/  ULOP3.LUT UR23, UR13, 0x1, URZ, 0xfc, !UPT ;  /* 0x000000010d177892 */ /* 0x000fe4000f8efc3f */
[----:B------:R-:W-:-:S04]  /*11b0*/  UIADD3 UR4, UR4, 0x1f, URZ ;  /* 0x0000001f04047890 */ /* 0x000fc8000fffe03f */
[----:B------:R-:W-:-:S04]  /*11c0*/  USHF.R.S32.HI UR5, URZ, 0x1f, UR4 ;  /* 0x0000001f3f057899 */ /* 0x000fc80008011404 */
[----:B------:R-:W-:-:S03]  /*11d0*/  ULEA.HI UR5, UR5, UR4, URZ, 0x5 ;  /* 0x0000000405057291 */ /* 0x000fc6000f8f283f */
[----:B------:R-:W-:Y:S01]  /*11e0*/  UMOV UR4, URZ ;  /* 0x0000003f00047c82 */ /* 0x000fe20008000000 */
[----:B------:R-:W-:-:S03]  /*11f0*/  USHF.R.S32.HI UR12, URZ, 0x5, UR5 ;  /* 0x000000053f0c7899 */ /* 0x000fc60008011405 */
[----:B------:R-:W-:-:S09]  /*1200*/  UMOV UR5, URZ ;  /* 0x0000003f00057c82 */ /* 0x000fd20008000000 */
.L_x_294:
[----:B0-----:R-:W0:Y:S01]  /*1210*/  S2R R0, SR_TID.X ;  /* 0x0000000000007919 */ /* 0x001e220000002100 */
[----:B-1----:R-:W1:Y:S01]  /*1220*/  S2UR UR11, SR_CgaCtaId ;  /* 0x00000000000b79c3 */ /* 0x002e620000008800 */
[----:B------:R-:W-:Y:S01]  /*1230*/  UMOV UR14, 0x400 ;  /* 0x00000400000e7882 */ /* 0x000fe20000000000 */
[----:B------:R-:W-:Y:S01]  /*1240*/  UMOV UR6, URZ ;  /* 0x0000003f00067c82 */ /* 0x000fe20008000000 */
[----:B------:R-:W-:Y:S01]  /*1250*/  STL [R1+0x74], RZ ;  /* 0x000074ff01007387 */ /* 0x000fe20000100800 */
[----:B------:R-:W-:Y:S01]  /*1260*/  UMOV UR7, URZ ;  /* 0x0000003f00077c82 */ /* 0x000fe20008000000 */
[----:B------:R-:W-:Y:S01]  /*1270*/  UMOV UR8, URZ ;  /* 0x0000003f00087c82 */ /* 0x000fe20008000000 */
[----:B------:R-:W-:Y:S01]  /*1280*/  UMOV UR18, UR5 ;  /* 0x0000000500127c82 */ /* 0x000fe20008000000 */
[----:B------:R-:W-:Y:S01]  /*1290*/  STL [R1+0x70], RZ ;  /* 0x000070ff01007387 */ /* 0x000fe20000100800 */
[----:B--2---:R-:W2:Y:S01]  /*12a0*/  LDC R2, c[0x0][0x28c] ;  /* 0x0000a300ff027b82 */ /* 0x004ea20000000800 */
[----:B------:R-:W-:-:S02]  /*12b0*/  CS2R R4, SRZ ;  /* 0x0000000000047805 */ /* 0x000fc4000001ff00 */
[----:B------:R-:W-:Y:S01]  /*12c0*/  CS2R R6, SRZ ;  /* 0x0000000000067805 */ /* 0x000fe2000001ff00 */
[----:B------:R-:W-:Y:S01]  /*12d0*/  STL [R1+0x6c], RZ ;  /* 0x00006cff01007387 */ /* 0x000fe20000100800 */
[----:B------:R-:W-:Y:S02]  /*12e0*/  CS2R R8, SRZ ;  /* 0x0000000000087805 */ /* 0x000fe4000001ff00 */
[----:B------:R-:W-:Y:S02]  /*12f0*/  CS2R R10, SRZ ;  /* 0x00000000000a7805 */ /* 0x000fe4000001ff00 */
[----:B------:R-:W-:Y:S01]  /*1300*/  CS2R R12, SRZ ;  /* 0x00000000000c7805 */ /* 0x000fe2000001ff00 */
[----:B------:R-:W-:Y:S01]  /*1310*/  STL [R1+0x68], RZ ;  /* 0x000068ff01007387 */ /* 0x000fe20000100800 */
[----:B------:R-:W-:Y:S02]  /*1320*/  CS2R R14, SRZ ;  /* 0x00000000000e7805 */ /* 0x000fe4000001ff00 */
[----:B------:R-:W-:-:S02]  /*1330*/  CS2R R16, SRZ ;  /* 0x0000000000107805 */ /* 0x000fc4000001ff00 */
[----:B------:R-:W-:Y:S01]  /*1340*/  CS2R R18, SRZ ;  /* 0x0000000000127805 */ /* 0x000fe2000001ff00 */
[----:B------:R-:W-:Y:S01]  /*1350*/  STL [R1+0x64], RZ ;  /* 0x000064ff01007387 */ /* 0x000fe20000100800 */
[----:B------:R-:W-:Y:S02]  /*1360*/  CS2R R20, SRZ ;  /* 0x0000000000147805 */ /* 0x000fe4000001ff00 */
[----:B------:R-:W-:Y:S02]  /*1370*/  CS2R R22, SRZ ;  /* 0x0000000000167805 */ /* 0x000fe4000001ff00 */
[----:B------:R-:W-:Y:S01]  /*1380*/  CS2R R152, SRZ ;  /* 0x0000000000987805 */ /* 0x000fe2000001ff00 */
[----:B------:R-:W-:Y:S01]  /*1390*/  STL [R1+0x60], RZ ;  /* 0x000060ff01007387 */ /* 0x000fe20000100800 */
[----:B-1----:R-:W-:Y:S01]  /*13a0*/  ULEA UR14, UR11, UR14, 0x18 ;  /* 0x0000000e0b0e7291 */ /* 0x002fe2000f8ec03f */
[----:B------:R-:W-:Y:S02]  /*13b0*/  CS2R R154, SRZ ;  /* 0x00000000009a7805 */ /* 0x000fe4000001ff00 */
[----:B------:R-:W-:Y:S01]  /*13c0*/  CS2R R156, SRZ ;  /* 0x00000000009c7805 */ /* 0x000fe2000001ff00 */
[----:B------:R-:W-:Y:S01]  /*13d0*/  STL [R1+0x5c], RZ ;  /* 0x00005cff01007387 */ /* 0x000fe20000100800 */
[----:B------:R-:W-:-:S02]  /*13e0*/  CS2R R158, SRZ ;  /* 0x00000000009e7805 */ /* 0x000fc4000001ff00 */
[----:B------:R-:W-:Y:S02]  /*13f0*/  CS2R R160, SRZ ;  /* 0x0000000000a07805 */ /* 0x000fe4000001ff00 */
[----:B------:R-:W-:Y:S02]  /*1400*/  CS2R R162, SRZ ;  /* 0x0000000000a27805 */ /* 0x000fe4000001ff00 */
[----:B0-----:R-:W-:Y:S01]  /*1410*/  LOP3.LUT R0, R0, 0x80, RZ, 0xc0, !PT ;  /* 0x0000008000007812 */ /* 0x001fe200078ec0ff */
[----:B------:R-:W-:Y:S01]  /*1420*/  STL [R1+0x58], RZ ;  /* 0x000058ff01007387 */ /* 0x000fe20000100800 */
[----:B--2---:R-:W-:Y:S02]  /*1430*/  ISETP.GE.AND P0, PT, R2, 0x1, PT ;  /* 0x000000010200780c */ /* 0x004fe40003f06270 */
[----:B------:R-:W-:Y:S02]  /*1440*/  CS2R R2, SRZ ;  /* 0x0000000000027805 */ /* 0x000fe4000001ff00 */
[----:B------:R-:W-:Y:S01]  /*1450*/  SHF.R.U32.HI R0, RZ, 0x7, R0 ;  /* 0x00000007ff007819 */ /* 0x000fe20000011600 */
[----:B------:R-:W-:Y:S01]  /*1460*/  STL [R1+0x54], RZ ;  /* 0x000054ff01007387 */ /* 0x000fe20000100800 */
[----:B------:R-:W-:-:S02]  /*1470*/  CS2R R164, SRZ ;  /* 0x0000000000a47805 */ /* 0x000fc4000001ff00 */
[----:B------:R-:W-:Y:S02]  /*1480*/  CS2R R166, SRZ ;  /* 0x0000000000a67805 */ /* 0x000fe4000001ff00 */
[----:B------:R-:W-:Y:S01]  /*1490*/  CS2R R168, SRZ ;  /* 0x0000000000a87805 */ /* 0x000fe2000001ff00 */
[----:B------:R-:W-:Y:S01]  /*14a0*/  STL [R1+0x50], RZ ;  /* 0x000050ff01007387 */ /* 0x000fe20000100800 */
[----:B------:R-:W-:Y:S02]  /*14b0*/  CS2R R170, SRZ ;  /* 0x0000000000aa7805 */ /* 0x000fe4000001ff00 */
[----:B------:R-:W-:Y:S02]  /*14c0*/  CS2R R172, SRZ ;  /* 0x0000000000ac7805 */ /* 0x000fe4000001ff00 */
[----:B------:R-:W-:Y:S01]  /*14d0*/  CS2R R174, SRZ ;  /* 0x0000000000ae7805 */ /* 0x000fe2000001ff00 */
[----:B------:R-:W0:Y:S01]  /*14e0*/  SHFL.IDX PT, R0, R0, RZ, 0x1f ;  /* 0x00001fff00007589 */ /* 0x000e2200000e0000 */
[----:B------:R-:W-:-:S02]  /*14f0*/  CS2R R176, SRZ ;  /* 0x0000000000b07805 */ /* 0x000fc4000001ff00 */
[----:B------:R-:W-:Y:S02]  /*1500*/  CS2R R178, SRZ ;  /* 0x0000000000b27805 */ /* 0x000fe4000001ff00 */
[----:B------:R-:W-:Y:S01]  /*1510*/  CS2R R180, SRZ ;  /* 0x0000000000b47805 */ /* 0x000fe2000001ff00 */
[----:B------:R1:W-:Y:S01]  /*1520*/  STL [R1+0x4c], RZ ;  /* 0x00004cff01007387 */ /* 0x0003e20000100800 */
[----:B------:R-:W-:Y:S02]  /*1530*/  CS2R R182, SRZ ;  /* 0x0000000000b67805 */ /* 0x000fe4000001ff00 */
[----:B------:R-:W-:Y:S02]  /*1540*/  CS2R R184, SRZ ;  /* 0x0000000000b87805 */ /* 0x000fe4000001ff00 */
[----:B------:R-:W-:Y:S01]  /*1550*/  CS2R R186, SRZ ;  /* 0x0000000000ba7805 */ /* 0x000fe2000001ff00 */
[----:B------:R1:W-:Y:S01]  /*1560*/  STL [R1+0x48], RZ ;  /* 0x000048ff01007387 */ /* 0x0003e20000100800 */
        /* <DEDUP_REMOVED lines=14> */
[----:B------:R-:W-:Y:S02]  /*1650*/  CS2R R210, SRZ ;  /* 0x0000000000d27805 */ /* 0x000fe4000001ff00 */
[----:B0-----:R-:W-:Y:S01]  /*1660*/  R2UR UR9, R0 ;  /* 0x00000000000972ca */ /* 0x001fe200000e0000 */
[----:B------:R1:W-:Y:S01]  /*1670*/  STL [R1+0x38], RZ ;  /* 0x000038ff01007387 */ /* 0x0003e20000100800 */
[----:B------:R-:W-:Y:S01]  /*1680*/  IMAD.MOV.U32 R0, RZ, RZ, RZ ;  /* 0x000000ffff007224 */ /* 0x000fe200078e00ff */
[----:B------:R-:W-:-:S02]  /*1690*/  CS2R R212, SRZ ;  /* 0x0000000000d47805 */ /* 0x000fc4000001ff00 */
[----:B------:R-:W-:Y:S01]  /*16a0*/  CS2R R214, SRZ ;  /* 0x0000000000d67805 */ /* 0x000fe2000001ff00 */
[----:B------:R1:W-:Y:S01]  /*16b0*/  STL [R1+0x34], RZ ;  /* 0x000034ff01007387 */ /* 0x0003e20000100800 */
[----:B------:R-:W-:Y:S02]  /*16c0*/  CS2R R216, SRZ ;  /* 0x0000000000d87805 */ /* 0x000fe4000001ff00 */
[----:B------:R-:W-:Y:S02]  /*16d0*/  CS2R R218, SRZ ;  /* 0x0000000000da7805 */ /* 0x000fe4000001ff00 */
[----:B------:R-:W-:Y:S01]  /*16e0*/  CS2R R220, SRZ ;  /* 0x0000000000dc7805 */ /* 0x000fe2000001ff00 */
[----:B------:R1:W-:Y:S01]  /*16f0*/  STL [R1+0x30], RZ ;  /* 0x000030ff01007387 */ /* 0x0003e20000100800 */
[----:B------:R-:W-:Y:S02]  /*1700*/  CS2R R222, SRZ ;  /* 0x0000000000de7805 */ /* 0x000fe4000001ff00 */
[----:B------:R-:W-:Y:S01]  /*1710*/  CS2R R224, SRZ ;  /* 0x0000000000e07805 */ /* 0x000fe2000001ff00 */
[----:B------:R-:W-:Y:S01]  /*1720*/  IMAD.MOV.U32 R226, RZ, RZ, RZ ;  /* 0x000000ffffe27224 */ /* 0x000fe200078e00ff */
[----:B------:R1:W-:Y:S01]  /*1730*/  STL [R1+0x2c], RZ ;  /* 0x00002cff01007387 */ /* 0x0003e20000100800 */
[----:B------:R-:W-:Y:S01]  /*1740*/  ULEA.HI UR10, UR9, UR9, URZ, 0x1 ;  /* 0x00000009090a7291 */ /* 0x000fe2000f8f083f */
[----:B------:R-:W-:Y:S01]  /*1750*/  IMAD.U32 R227, RZ, RZ, UR4 ;  /* 0x00000004ffe37e24 */ /* 0x000fe2000f8e00ff */
[----:B------:R-:W-:Y:S01]  /*1760*/  CS2R R88, SRZ ;  /* 0x0000000000587805 */ /* 0x000fe2000001ff00 */
[----:B------:R1:W-:Y:S01]  /*1770*/  STL [R1+0x28], RZ ;  /* 0x000028ff01007387 */ /* 0x0003e20000100800 */
[----:B------:R-:W-:Y:S01]  /*1780*/  ULOP3.LUT UR10, UR10, 0x1ffffe, URZ, 0xc0, !UPT ;  /* 0x001ffffe0a0a7892 */ /* 0x000fe2000f8ec03f */
[----:B------:R-:W-:-:S02]  /*1790*/  CS2R R90, SRZ ;  /* 0x00000000005a7805 */ /* 0x000fc4000001ff00 */
[----:B------:R-:W-:Y:S01]  /*17a0*/  CS2R R92, SRZ ;  /* 0x00000000005c7805 */ /* 0x000fe2000001ff00 */
[----:B------:R1:W-:Y:S01]  /*17b0*/  STL [R1+0x24], RZ ;  /* 0x000024ff01007387 */ /* 0x0003e20000100800 */
[----:B------:R-:W-:Y:S01]  /*17c0*/  UIADD3 UR10, UR9, -UR10, URZ ;  /* 0x8000000a090a7290 */ /* 0x000fe2000fffe03f */
[----:B------:R-:W-:Y:S02]  /*17d0*/  CS2R R94, SRZ ;  /* 0x00000000005e7805 */ /* 0x000fe4000001ff00 */
[----:B------:R-:W-:Y:S01]  /*17e0*/  CS2R R96, SRZ ;  /* 0x0000000000607805 */ /* 0x000fe2000001ff00 */
[----:B------:R1:W-:Y:S01]  /*17f0*/  STL [R1+0x20], RZ ;  /* 0x000020ff01007387 */ /* 0x0003e20000100800 */
[----:B------:R-:W-:Y:S01]  /*1800*/  ULEA UR10, UR10, UR14, 0xb ;  /* 0x0000000e0a0a7291 */ /* 0x000fe2000f8e583f */
[----:B------:R-:W-:Y:S02]  /*1810*/  CS2R R98, SRZ ;  /* 0x0000000000627805 */ /* 0x000fe4000001ff00 */
[----:B------:R-:W-:Y:S01]  /*1820*/  CS2R R100, SRZ ;  /* 0x0000000000647805 */ /* 0x000fe2000001ff00 */
[----:B------:R1:W-:Y:S01]  /*1830*/  STL [R1+0x1c], RZ ;  /* 0x00001cff01007387 */ /* 0x0003e20000100800 */
[----:B------:R-:W-:Y:S01]  /*1840*/  UIADD3 UR10, UR10, 0x200, URZ ;  /* 0x000002000a0a7890 */ /* 0x000fe2000fffe03f */
[----:B------:R-:W-:-:S02]  /*1850*/  CS2R R102, SRZ ;  /* 0x0000000000667805 */ /* 0x000fc4000001ff00 */
[----:B------:R-:W-:Y:S01]  /*1860*/  CS2R R104, SRZ ;  /* 0x0000000000687805 */ /* 0x000fe2000001ff00 */
[----:B------:R1:W-:Y:S01]  /*1870*/  STL [R1+0x18], RZ ;  /* 0x000018ff01007387 */ /* 0x0003e20000100800 */
[----:B------:R-:W-:Y:S01]  /*1880*/  USHF.R.U32.HI UR10, URZ, 0x4, UR10 ;  /* 0x000000043f0a7899 */ /* 0x000fe2000801160a */
[----:B------:R-:W-:Y:S02]  /*1890*/  CS2R R106, SRZ ;  /* 0x00000000006a7805 */ /* 0x000fe4000001ff00 */
[----:B------:R-:W-:Y:S01]  /*18a0*/  CS2R R108, SRZ ;  /* 0x00000000006c7805 */ /* 0x000fe2000001ff00 */
[----:B------:R1:W-:Y:S01]  /*18b0*/  STL [R1+0x14], RZ ;  /* 0x000014ff01007387 */ /* 0x0003e20000100800 */
[----:B------:R-:W-:Y:S01]  /*18c0*/  ULOP3.LUT UR15, UR10, 0x3fff, URZ, 0xc0, !UPT ;  /* 0x00003fff0a0f7892 */ /* 0x000fe2000f8ec03f */
        /* <DEDUP_REMOVED lines=18> */
[----:B------:R1:W-:Y:S01]  /*19f0*/  STL [R1], RZ ;  /* 0x000000ff01007387 */ /* 0x0003e20000100800 */
[----:B------:R-:W-:-:S02]  /*1a00*/  CS2R R138, SRZ ;  /* 0x00000000008a7805 */ /* 0x000fc4000001ff00 */
[----:B------:R-:W-:Y:S02]  /*1a10*/  CS2R R140, SRZ ;  /* 0x00000000008c7805 */ /* 0x000fe4000001ff00 */
[----:B------:R-:W-:Y:S02]  /*1a20*/  CS2R R142, SRZ ;  /* 0x00000000008e7805 */ /* 0x000fe4000001ff00 */
[----:B------:R-:W-:Y:S02]  /*1a30*/  CS2R R144, SRZ ;  /* 0x0000000000907805 */ /* 0x000fe4000001ff00 */
[----:B------:R-:W-:Y:S02]  /*1a40*/  CS2R R146, SRZ ;  /* 0x0000000000927805 */ /* 0x000fe4000001ff00 */
[----:B------:R-:W-:Y:S02]  /*1a50*/  CS2R R148, SRZ ;  /* 0x0000000000947805 */ /* 0x000fe4000001ff00 */
[----:B------:R-:W-:-:S02]  /*1a60*/  CS2R R150, SRZ ;  /* 0x0000000000967805 */ /* 0x000fc4000001ff00 */
[----:B------:R-:W-:Y:S02]  /*1a70*/  CS2R R24, SRZ ;  /* 0x0000000000187805 */ /* 0x000fe4000001ff00 */
[----:B---34-:R-:W-:Y:S02]  /*1a80*/  CS2R R26, SRZ ;  /* 0x00000000001a7805 */ /* 0x018fe4000001ff00 */
[----:B------:R-:W-:Y:S02]  /*1a90*/  CS2R R28, SRZ ;  /* 0x00000000001c7805 */ /* 0x000fe4000001ff00 */
[----:B------:R-:W-:Y:S02]  /*1aa0*/  CS2R R30, SRZ ;  /* 0x00000000001e7805 */ /* 0x000fe4000001ff00 */
[----:B------:R-:W-:Y:S02]  /*1ab0*/  CS2R R32, SRZ ;  /* 0x0000000000207805 */ /* 0x000fe4000001ff00 */
        /* <DEDUP_REMOVED lines=26> */
[----:B------:R-:W-:Y:S01]  /*1c60*/  CS2R R86, SRZ ;  /* 0x0000000000567805 */ /* 0x000fe2000001ff00 */
[----:B-1----:R-:W-:Y:S06]  /*1c70*/  @!P0 BRA `(.L_x_14) ;  /* 0x0000001000608947 */ /* 0x002fec0003800000 */
[----:B------:R-:W-:-:S06]  /*1c80*/  UISETP.NE.AND UP0, UPT, UR23, 0x3, UPT ;  /* 0x000000031700788c */ /* 0x000fcc000bf05270 */
[----:B------:R-:W-:-:S13]  /*1c90*/  PLOP3.LUT P1, PT, PT, PT, UP0, 0x80, 0x0 ;  /* 0x000000000000781c */ /* 0x000fda0003f2f008 */
[----:B------:R-:W-:Y:S05]  /*1ca0*/  @!P1 BRA `(.L_x_15) ;  /* 0x0000000000049947 */ /* 0x000fea0003800000 */
[----:B------:R-:W-:Y:S01]  /*1cb0*/  BPT.TRAP 0x1 ;  /* 0x000000040000795c */ /* 0x000fe20000300000 */
.L_x_15:
[----:B------:R-:W-:Y:S01]  /*1cc0*/  ULEA UR7, UR5, UR14, 0x3 ;  /* 0x0000000e05077291 */ /* 0x000fe2000f8e183f */
[----:B------:R-:W-:-:S05]  /*1cd0*/  IMAD.U32 R0, RZ, RZ, UR4 ;  /* 0x00000004ff007e24 */ /* 0x000fca000f8e00ff */
[----:B------:R-:W-:-:S04]  /*1ce0*/  SHF.L.U32 R0, R0, 0x1f, RZ ;  /* 0x0000001f00007819 */ /* 0x000fc800000006ff */
[----:B------:R0:W1:Y:S01]  /*1cf0*/  SYNCS.PHASECHK.TRANS64.TRYWAIT P0, [UR7], R0 ;  /* 0x00000000ff0075a7 */ /* 0x0000620008000147 */
[----:B------:R-:W-:Y:S05]  /*1d00*/  @!P1 BRA `(.L_x_16) ;  /* 0x0000000000049947 */ /* 0x000fea0003800000 */
[----:B------:R-:W-:Y:S01]  /*1d10*/  BPT.TRAP 0x1 ;  /* 0x000000040000795c */ /* 0x000fe20000300000 */
.L_x_16:
[----:B------:R2:W-:Y:S01]  /*1d20*/  STL [R1+0x74], RZ ;  /* 0x000074ff01007387 */ /* 0x0005e20000100800 */
[----:B------:R-:W-:Y:S01]  /*1d30*/  UMOV UR6, 0x1 ;  /* 0x0000000100067882 */ /* 0x000fe20000000000 */
[----:B-1----:R-:W-:Y:S05]  /*1d40*/  @P0 BRA `(.L_x_17) ;  /* 0x0000000000080947 */ /* 0x002fea0003800000 */
[----:B------:R-:W1:Y:S02]  /*1d50*/  SYNCS.PHASECHK.TRANS64.TRYWAIT P0, [UR7], R0 ;  /* 0x00000000ff0075a7 */ /* 0x000e640008000147 */
[----:B-1----:R-:W-:Y:S05]  /*1d60*/  @!P0 BRA `(.L_x_18) ;  /* 0x000000ec00408947 */ /* 0x002fea0003800000 */
.L_x_17:
[----:B------:R3:W-:Y:S01]  /*1d70*/  STL [R1+0x70], RZ ;  /* 0x000070ff01007387 */ /* 0x0007e20000100800 */
[----:B------:R-:W-:Y:S01]  /*1d80*/  UIADD3 UR7, UR14, 0x24200, URZ ;  /* 0x000242000e077890 */ /* 0x000fe2000fffe03f */
[----:B------:R-:W-:Y:S01]  /*1d90*/  WARPGROUP.ARRIVE ;  /* 0x00000000000079c5 */ /* 0x000fe20000000000 */
[----:B------:R-:W-:Y:S01]  /*1da0*/  ULOP3.LUT UR8, UR15, 0x10000, URZ, 0xfc, !UPT ;  /* 0x000100000f087892 */ /* 0x000fe2000f8efc3f */
[----:B------:R3:W-:Y:S01]  /*1db0*/  STL [R1+0x6c], RZ ;  /* 0x00006cff01007387 */ /* 0x0007e20000100800 */
[----:B------:R-:W-:Y:S01]  /*1dc0*/  USHF.R.U32.HI UR7, URZ, 0x4, UR7 ;  /* 0x000000043f077899 */ /* 0x000fe20008011607 */
[----:B01----:R-:W-:Y:S01]  /*1dd0*/  IMAD.MOV.U32 R0, RZ, RZ, RZ ;  /* 0x000000ffff007224 */ /* 0x003fe200078e00ff */
[----:B------:R-:W-:Y:S01]  /*1de0*/  ULEA UR8, UR5, UR8, 0x9 ;  /* 0x0000000805087291 */ /* 0x000fe2000f8e483f */
[----:B------:R3:W-:Y:S01]  /*1df0*/  STL [R1+0x68], RZ ;  /* 0x000068ff01007387 */ /* 0x0007e20000100800 */
[----:B------:R-:W-:Y:S01]  /*1e00*/  ULOP3.LUT UR7, UR7, 0x3fff, URZ, 0xc0, !UPT ;  /* 0x00003fff07077892 */ /* 0x000fe2000f8ec03f */
[----:B------:R-:W-:Y:S01]  /*1e10*/  CS2R R2, SRZ ;  /* 0x0000000000027805 */ /* 0x000fe2000001ff00 */
[----:B------:R-:W-:Y:S01]  /*1e20*/  UMOV UR9, 0xc0000010 ;  /* 0xc000001000097882 */ /* 0x000fe20000000000 */
[----:B------:R3:W-:Y:S01]  /*1e30*/  STL [R1+0x64], RZ ;  /* 0x000064ff01007387 */ /* 0x0007e20000100800 */
[----:B------:R-:W-:Y:S01]  /*1e40*/  ULOP3.LUT UR7, UR7, 0x10000, URZ, 0xfc, !UPT ;  /* 0x0001000007077892 */ /* 0x000fe2000f8efc3f */
[----:B------:R-:W-:Y:S01]  /*1e50*/  CS2R R4, SRZ ;  /* 0x0000000000047805 */ /* 0x000fe2000001ff00 */
[----:B------:R-:W-:Y:S01]  /*1e60*/  UMOV UR11, 0xc0000010 ;  /* 0xc0000010000b7882 */ /* 0x000fe20000000000 */
[----:B------:R3:W-:Y:S01]  /*1e70*/  STL [R1+0x60], RZ ;  /* 0x000060ff01007387 */ /* 0x0007e20000100800 */
[----:B------:R-:W-:Y:S01]  /*1e80*/  ULEA UR10, UR5, UR7, 0x8 ;  /* 0x00000007050a7291 */ /* 0x000fe2000f8e403f */
[----:B------:R-:W-:-:S02]  /*1e90*/  CS2R R6, SRZ ;  /* 0x0000000000067805 */ /* 0x000fc4000001ff00 */
[----:B------:R-:W-:Y:S01]  /*1ea0*/  CS2R R8, SRZ ;  /* 0x0000000000087805 */ /* 0x000fe2000001ff00 */
[----:B------:R3:W-:Y:S01]  /*1eb0*/  STL [R1+0x5c], RZ ;  /* 0x00005cff01007387 */ /* 0x0007e20000100800 */
[----:B------:R-:W-:Y:S01]  /*1ec0*/  ULDC UR7, c[0x0][0x50c] ;  /* 0x0001430000077ab9 */ /* 0x000fe20000000800 */
[----:B------:R-:W-:Y:S01]  /*1ed0*/  CS2R R10, SRZ ;  /* 0x00000000000a7805 */ /* 0x000fe2000001ff00 */
[----:B------:R-:W-:Y:S01]  /*1ee0*/  UISETP.NE.AND UP0, UPT, UR7, 0x1, UPT ;  /* 0x000000010700788c */ /* 0x000fe2000bf05270 */
[----:B------:R3:W-:Y:S01]  /*1ef0*/  STL [R1+0x58], RZ ;  /* 0x000058ff01007387 */ /* 0x0007e20000100800 */
[----:B------:R-:W-:Y:S01]  /*1f00*/  CS2R R12, SRZ ;  /* 0x00000000000c7805 */ /* 0x000fe2000001ff00 */
[----:B------:R-:W-:Y:S01]  /*1f10*/  QGMMA.64x128x32.F32.E5M2.E4M3 R88, gdesc[UR8], RZ, !UPT ;  /* 0x01e00000085879f3 */ /* 0x000fe2000c7018ff */
[----:B------:R-:W-:Y:S01]  /*1f20*/  USEL UR7, URZ, 0x1, UP0 ;  /* 0x000000013f077887 */ /* 0x000fe20008000000 */
[----:B------:R3:W-:Y:S01]  /*1f30*/  STL [R1+0x54], RZ ;  /* 0x000054ff01007387 */ /* 0x0007e20000100800 */
[----:B------:R-:W-:Y:S01]  /*1f40*/  UIADD3 UR8, UR8, 0x100, URZ ;  /* 0x0000010008087890 */ /* 0x000fe2000fffe03f */
[----:B------:R-:W-:Y:S01]  /*1f50*/  CS2R R14, SRZ ;  /* 0x00000000000e7805 */ /* 0x000fe2000001ff00 */
[----:B------:R-:W-:Y:S01]  /*1f60*/  UMOV UR9, 0xc0000010 ;  /* 0xc000001000097882 */ /* 0x000fe20000000000 */
[----:B------:R3:W-:Y:S01]  /*1f70*/  STL [R1+0x50], RZ ;  /* 0x000050ff01007387 */ /* 0x0007e20000100800 */
[----:B------:R-:W-:-:S02]  /*1f80*/  ISETP.NE.AND P0, PT, RZ, UR7, PT ;  /* 0x00000007ff007c0c */ /* 0x000fc4000bf05270 */
[----:B------:R-:W-:Y:S02]  /*1f90*/  CS2R R16, SRZ ;  /* 0x0000000000107805 */ /* 0x000fe4000001ff00 */
[----:B------:R-:W-:Y:S01]  /*1fa0*/  CS2R R18, SRZ ;  /* 0x0000000000127805 */ /* 0x000fe2000001ff00 */
[----:B------:R3:W-:Y:S01]  /*1fb0*/  STL [R1+0x4c], RZ ;  /* 0x00004cff01007387 */ /* 0x0007e20000100800 */
[----:B------:R-:W-:Y:S01]  /*1fc0*/  CS2R R20, SRZ ;  /* 0x0000000000147805 */ /* 0x000fe2000001ff00 */
[----:B------:R-:W-:Y:S01]  /*1fd0*/  QGMMA.64x128x32.F32.E5M2.E4M3 R24, gdesc[UR8], RZ, !UPT, gsb0 ;  /* 0x01e00000081879f3 */ /* 0x000fe2000c0018ff */
[----:B------:R-:W-:Y:S01]  /*1fe0*/  CS2R R22, SRZ ;  /* 0x0000000000167805 */ /* 0x000fe2000001ff00 */
[----:B------:R3:W-:Y:S01]  /*1ff0*/  STL [R1+0x48], RZ ;  /* 0x000048ff01007387 */ /* 0x0007e20000100800 */
[----:B------:R-:W-:Y:S02]  /*2000*/  CS2R R152, SRZ ;  /* 0x0000000000987805 */ /* 0x000fe4000001ff00 */
        /* <DEDUP_REMOVED lines=47> */
[----:B------:R-:W-:Y:S01]  /*2300*/  CS2R R224, SRZ ;  /* 0x0000000000e07805 */ /* 0x000fe2000001ff00 */
[----:B------:R-:W-:Y:S02]  /*2310*/  IMAD.MOV.U32 R226, RZ, RZ, RZ ;  /* 0x000000ffffe27224 */ /* 0x000fe400078e00ff */
[----:B------:R3:W-:Y:S04]  /*2320*/  STL [R1+0x14], RZ ;  /* 0x000014ff01007387 */ /* 0x0007e80000100800 */
[----:B------:R3:W-:Y:S04]  /*2330*/  STL [R1+0x10], RZ ;  /* 0x000010ff01007387 */ /* 0x0007e80000100800 */
[----:B------:R3:W-:Y:S04]  /*2340*/  STL [R1+0xc], RZ ;  /* 0x00000cff01007387 */ /* 0x0007e80000100800 */
[----:B------:R3:W-:Y:S04]  /*2350*/  STL [R1+0x8], RZ ;  /* 0x000008ff01007387 */ /* 0x0007e80000100800 */
[----:B------:R3:W-:Y:S04]  /*2360*/  STL [R1+0x4], RZ ;  /* 0x000004ff01007387 */ /* 0x0007e80000100800 */
[----:B------:R3:W-:Y:S01]  /*2370*/  STL [R1], RZ ;  /* 0x000000ff01007387 */ /* 0x0007e20000100800 */
[----:B------:R-:W-:Y:S05]  /*2380*/  @!P0 BRA `(.L_x_19) ;  /* 0x0000000800808947 */ /* 0x000fea0003800000 */
[----:B------:R-:W-:Y:S02]  /*2390*/  WARPGROUP.DEPBAR.LE gsb0, 0x0 ;  /* 0x00008000000079c5 */ /* 0x000fe40000010000 */
[----:B------:R-:W-:-:S01]  /*23a0*/  FADD R227, RZ, R58 ;  /* 0x0000003affe37221 */ /* 0x000fc20000000000 */
[----:B------:R-:W-:Y:S01]  /*23b0*/  FADD R226, RZ, R88 ;  /* 0x00000058ffe27221 */ /* 0x000fe20000000000 */
[----:B------:R-:W-:-:S01]  /*23c0*/  FADD R225, RZ, R89 ;  /* 0x00000059ffe17221 */ /* 0x000fc20000000000 */
[----:B------:R-:W-:Y:S01]  /*23d0*/  FADD R224, RZ, R90 ;  /* 0x0000005affe07221 */ /* 0x000fe20000000000 */
[----:B------:R-:W-:-:S01]  /*23e0*/  FADD R223, RZ, R91 ;  /* 0x0000005bffdf7221 */ /* 0x000fc20000000000 */
[----:B------:R0:W-:Y:S01]  /*23f0*/  STL [R1], R227 ;  /* 0x000000e301007387 */ /* 0x0001e20000100800 */
[----:B------:R-:W-:-:S01]  /*2400*/  FADD R222, RZ, R92 ;  /* 0x0000005cffde7221 */ /* 0x000fc20000000000 */
[----:B------:R-:W-:Y:S01]  /*2410*/  FADD R221, RZ, R93 ;  /* 0x0000005dffdd7221 */ /* 0x000fe20000000000 */
[----:B------:R-:W-:-:S01]  /*2420*/  FADD R220, RZ, R94 ;  /* 0x0000005effdc7221 */ /* 0x000fc20000000000 */
[----:B------:R-:W-:Y:S01]  /*2430*/  FADD R219, RZ, R95 ;  /* 0x0000005fffdb7221 */ /* 0x000fe20000000000 */
[----:B------:R-:W-:-:S01]  /*2440*/  FADD R218, RZ, R96 ;  /* 0x00000060ffda7221 */ /* 0x000fc20000000000 */
[----:B------:R-:W-:Y:S01]  /*2450*/  FADD R217, RZ, R97 ;  /* 0x00000061ffd97221 */ /* 0x000fe20000000000 */
[----:B------:R-:W-:-:S01]  /*2460*/  FADD R216, RZ, R98 ;  /* 0x00000062ffd87221 */ /* 0x000fc20000000000 */
[----:B------:R-:W-:Y:S01]  /*2470*/  FADD R215, RZ, R99 ;  /* 0x00000063ffd77221 */ /* 0x000fe20000000000 */
[----:B------:R-:W-:-:S01]  /*2480*/  FADD R214, RZ, R100 ;  /* 0x00000064ffd67221 */ /* 0x000fc20000000000 */
[----:B0-----:R-:W-:Y:S01]  /*2490*/  FADD R227, RZ, R59 ;  /* 0x0000003bffe37221 */ /* 0x001fe20000000000 */
[----:B------:R-:W-:-:S01]  /*24a0*/  FADD R213, RZ, R101 ;  /* 0x00000065ffd57221 */ /* 0x000fc20000000000 */
[----:B------:R-:W-:Y:S01]  /*24b0*/  FADD R212, RZ, R102 ;  /* 0x00000066ffd47221 */ /* 0x000fe20000000000 */
[----:B------:R-:W-:-:S01]  /*24c0*/  FADD R211, RZ, R103 ;  /* 0x00000067ffd37221 */ /* 0x000fc20000000000 */
[----:B------:R-:W-:Y:S01]  /*24d0*/  FADD R210, RZ, R104 ;  /* 0x00000068ffd27221 */ /* 0x000fe20000000000 */
[----:B------:R0:W-:Y:S01]  /*24e0*/  STL [R1+0x4], R227 ;  /* 0x000004e301007387 */ /* 0x0001e20000100800 */
        /* <DEDUP_REMOVED lines=93> */
[----:B------:R-:W-:Y:S01]  /*2ac0*/  UMOV UR6, URZ ;  /* 0x0000003f00067c82 */ /* 0x000fe20008000000 */
[----:B0-----:R-:W-:-:S05]  /*2ad0*/  FADD R227, RZ, R66 ;  /* 0x00000042ffe37221 */ /* 0x001fca0000000000 */
[----:B------:R0:W-:Y:S02]  /*2ae0*/  STL [R1+0x20], R227 ;  /* 0x000020e301007387 */ /* 0x0001e40000100800 */
        /* <DEDUP_REMOVED lines=42> */
.L_x_19:
[----:B------:R-:W-:-:S04]  /*2d90*/  UIADD3 UR18, UR5, 0x1, URZ ;  /* 0x0000000105127890 */ /* 0x000fc8000fffe03f */
[----:B------:R-:W-:-:S04]  /*2da0*/  UISETP.NE.AND UP0, UPT, UR18, 0x12, UPT ;  /* 0x000000121200788c */ /* 0x000fc8000bf05270 */
[----:B------:R-:W-:Y:S02]  /*2db0*/  USEL UR8, URZ, 0x1, UP0 ;  /* 0x000000013f087887 */ /* 0x000fe40008000000 */
[----:B------:R-:W-:Y:S02]  /*2dc0*/  USEL UR18, UR18, URZ, UP0 ;  /* 0x0000003f12127287 */ /* 0x000fe40008000000 */
[----:B------:R-:W-:-:S06]  /*2dd0*/  ULOP3.LUT UR8, UR4, UR8, URZ, 0x3c, !UPT ;  /* 0x0000000804087292 */ /* 0x000fcc000f8e3c3f */
[----:B0-----:R-:W-:Y:S01]  /*2de0*/  IMAD.U32 R227, RZ, RZ, UR8 ;  /* 0x00000008ffe37e24 */ /* 0x001fe2000f8e00ff */
[----:B------:R-:W-:-:S06]  /*2df0*/  UMOV UR8, 0x1 ;  /* 0x0000000100087882 */ /* 0x000fcc0000000000 */
.L_x_14:
[----:B------:R-:W-:-:S04]  /*2e00*/  UISETP.LT.AND UP0, UPT, UR12, 0x1, UPT ;  /* 0x000000010c00788c */ /* 0x000fc8000bf01270 */
[----:B------:R-:W-:-:S04]  /*2e10*/  USEL UR9, UR12, 0x1, UP0 ;  /* 0x000000010c097887 */ /* 0x000fc80008000000 */
[----:B------:R-:W-:-:S04]  /*2e20*/  UIADD3 UR9, UR12, -UR9, URZ ;  /* 0x800000090c097290 */ /* 0x000fc8000fffe03f */
[----:B------:R-:W-:-:S06]  /*2e30*/  UISETP.GE.AND UP0, UPT, UR9, 0x1, UPT ;  /* 0x000000010900788c */ /* 0x000fcc000bf06270 */
[----:B------:R-:W-:-:S13]  /*2e40*/  PLOP3.LUT P0, PT, PT, PT, UP0, 0x80, 0x0 ;  /* 0x000000000000781c */ /* 0x000fda0003f0f008 */
[----:B------:R-:W-:Y:S05]  /*2e50*/  @!P0 BRA `(.L_x_20) ;  /* 0x00000010007c8947 */ /* 0x000fea0003800000 */
[----:B------:R-:W-:Y:S01]  /*2e60*/  IMAD.U32 R228, RZ, RZ, UR9 ;  /* 0x00000009ffe47e24 */ /* 0x000fe2000f8e00ff */
[----:B------:R-:W-:Y:S01]  /*2e70*/  UMOV UR19, UR5 ;  /* 0x0000000500137c82 */ /* 0x000fe20008000000 */
[----:B------:R-:W-:-:S05]  /*2e80*/  ULDC UR24, c[0x0][0x50c] ;  /* 0x0001430000187ab9 */ /* 0x000fca0000000800 */
.L_x_28:
[----:B------:R-:W-:-:S06]  /*2e90*/  UISETP.NE.AND UP0, UPT, UR23, 0x3, UPT ;  /* 0x000000031700788c */ /* 0x000fcc000bf05270 */
[----:B------:R-:W-:-:S13]  /*2ea0*/  PLOP3.LUT P1, PT, PT, PT, UP0, 0x80, 0x0 ;  /* 0x000000000000781c */ /* 0x000fda0003f2f008 */
[----:B01----:R-:W-:Y:S05]  /*2eb0*/  @!P1 BRA `(.L_x_21) ;  /* 0x0000000000049947 */ /* 0x003fea0003800000 */
[----:B------:R-:W-:Y:S01]  /*2ec0*/  BPT.TRAP 0x1 ;  /* 0x000000040000795c */ /* 0x000fe20000300000 */
.L_x_21:
[----:B------:R-:W0:Y:S01]  /*2ed0*/  S2UR UR9, SR_CgaCtaId ;  /* 0x00000000000979c3 */ /* 0x000e220000008800 */
[----:B------:R-:W-:Y:S01]  /*2ee0*/  UMOV UR14, 0x400 ;  /* 0x00000400000e7882 */ /* 0x000fe20000000000 */
[----:B------:R-:W-:Y:S01]  /*2ef0*/  SHF.L.U32 R229, R227, 0x1f, RZ ;  /* 0x0000001fe3e57819 */ /* 0x000fe200000006ff */
[----:B0-----:R-:W-:-:S04]  /*2f00*/  ULEA UR14, UR9, UR14, 0x18 ;  /* 0x0000000e090e7291 */ /* 0x001fc8000f8ec03f */
[----:B------:R-:W-:-:S09]  /*2f10*/  ULEA UR9, UR18, UR14, 0x3 ;  /* 0x0000000e12097291 */ /* 0x000fd2000f8e183f */
[----:B------:R0:W1:Y:S01]  /*2f20*/  SYNCS.PHASECHK.TRANS64.TRYWAIT P0, [UR9], R229 ;  /* 0x000000e5ff0075a7 */ /* 0x0000620008000149 */
[----:B------:R-:W-:Y:S05]  /*2f30*/  @!P1 BRA `(.L_x_22) ;  /* 0x0000000000049947 */ /* 0x000fea0003800000 */
[----:B------:R-:W-:Y:S01]  /*2f40*/  BPT.TRAP 0x1 ;  /* 0x000000040000795c */ /* 0x000fe20000300000 */
.L_x_22:
[----:B-1----:R-:W-:Y:S05]  /*2f50*/  @P0 BRA `(.L_x_23) ;  /* 0x0000000000080947 */ /* 0x002fea0003800000 */
[----:B------:R-:W1:Y:S02]  /*2f60*/  SYNCS.PHASECHK.TRANS64.TRYWAIT P0, [UR9], R229 ;  /* 0x000000e5ff0075a7 */ /* 0x000e640008000149 */
[----:B-1----:R-:W-:Y:S05]  /*2f70*/  @!P0 BRA `(.L_x_24) ;  /* 0x000000d800d48947 */ /* 0x002fea0003800000 */
.L_x_23:
[----:B------:R-:W-:Y:S01]  /*2f80*/  UIADD3 UR9, UR14, 0x24200, URZ ;  /* 0x000242000e097890 */ /* 0x000fe2000fffe03f */
[----:B------:R-:W-:Y:S01]  /*2f90*/  WARPGROUP.ARRIVE ;  /* 0x00000000000079c5 */ /* 0x000fe20000000000 */
[----:B------:R-:W-:Y:S02]  /*2fa0*/  UISETP.NE.AND UP0, UPT, UR7, URZ, UPT ;  /* 0x0000003f0700728c */ /* 0x000fe4000bf05270 */
[----:B------:R-:W-:Y:S02]  /*2fb0*/  USHF.R.U32.HI UR9, URZ, 0x4, UR9 ;  /* 0x000000043f097899 */ /* 0x000fe40008011609 */
[----:B------:R-:W-:Y:S02]  /*2fc0*/  USEL UR8, UR8, URZ, !UP0 ;  /* 0x0000003f08087287 */ /* 0x000fe4000c000000 */
[----:B------:R-:W-:Y:S02]  /*2fd0*/  ULOP3.LUT UR9, UR9, 0x3fff, URZ, 0xc0, !UPT ;  /* 0x00003fff09097892 */ /* 0x000fe4000f8ec03f */
[----:B------:R-:W-:-:S02]  /*2fe0*/  ULOP3.LUT UR7, UR15, 0x10000, URZ, 0xfc, !UPT ;  /* 0x000100000f077892 */ /* 0x000fc4000f8efc3f */
[----:B------:R-:W-:Y:S02]  /*2ff0*/  ULOP3.LUT UR9, UR9, 0x10000, URZ, 0xfc, !UPT ;  /* 0x0001000009097892 */ /* 0x000fe4000f8efc3f */
[----:B------:R-:W-:Y:S02]  /*3000*/  UISETP.NE.U32.AND UP0, UPT, UR8, URZ, UPT ;  /* 0x0000003f0800728c */ /* 0x000fe4000bf05070 */
[----:B------:R-:W-:Y:S02]  /*3010*/  ULEA UR8, UR18, UR7, 0x9 ;  /* 0x0000000712087291 */ /* 0x000fe4000f8e483f */
[----:B------:R-:W-:Y:S01]  /*3020*/  ULEA UR10, UR18, UR9, 0x8 ;  /* 0x00000009120a7291 */ /* 0x000fe2000f8e403f */
[----:B------:R-:W-:Y:S02]  /*3030*/  UMOV UR11, 0xc0000010 ;  /* 0xc0000010000b7882 */ /* 0x000fe40000000000 */
[----:B------:R-:W-:Y:S01]  /*3040*/  UMOV UR9, 0xc0000010 ;  /* 0xc000001000097882 */ /* 0x000fe20000000000 */
[----:B------:R-:W-:-:S05]  /*3050*/  UIADD3 UR6, UR6, 0x1, URZ ;  /* 0x0000000106067890 */ /* 0x000fca000fffe03f */
[----:B------:R-:W-:Y:S01]  /*3060*/  QGMMA.64x128x32.F32.E5M2.E4M3 R88, gdesc[UR8], R88, UP0 ;  /* 0x01e00000085879f3 */ /* 0x000fe2000bf01858 */
[----:B------:R-:W-:Y:S01]  /*3070*/  UIADD3 UR8, UR8, 0x100, URZ ;  /* 0x0000010008087890 */ /* 0x000fe2000fffe03f */
[----:B------:R-:W-:-:S10]  /*3080*/  UMOV UR9, 0xc0000010 ;  /* 0xc000001000097882 */ /* 0x000fd40000000000 */
[----:B------:R-:W-:Y:S01]  /*3090*/  QGMMA.64x128x32.F32.E5M2.E4M3 R24, gdesc[UR8], R24, UP0, gsb0 ;  /* 0x01e00000081879f3 */ /* 0x000fe2000b801818 */
[----:B------:R-:W-:-:S04]  /*30a0*/  UISETP.NE.AND UP0, UPT, UR6, UR24, UPT ;  /* 0x000000180600728c */ /* 0x000fc8000bf05270 */
[----:B------:R-:W-:-:S06]  /*30b0*/  USEL UR7, URZ, 0x1, UP0 ;  /* 0x000000013f077887 */ /* 0x000fcc0008000000 */
[----:B------:R-:W-:Y:S01]  /*30c0*/  ISETP.NE.AND P0, PT, RZ, UR7, PT ;  /* 0x00000007ff007c0c */ /* 0x000fe2000bf05270 */
[----:B------:R-:W-:-:S12]  /*30d0*/  WARPGROUP.DEPBAR.LE gsb0, 0x1 ;  /* 0x00008000000079c5 */ /* 0x000fd80000010100 */
[----:B------:R-:W-:Y:S05]  /*30e0*/  @!P0 BRA `(.L_x_25) ;  /* 0x0000000c00808947 */ /* 0x000fea0003800000 */
[----:B------:R-:W-:Y:S02]  /*30f0*/  WARPGROUP.DEPBAR.LE gsb0, 0x0 ;  /* 0x00008000000079c5 */ /* 0x000fe40000010000 */
[----:B------:R-:W-:-:S01]  /*3100*/  FADD R226, R88, R226 ;  /* 0x000000e258e27221 */ /* 0x000fc20000000000 */
[----:B------:R-:W-:Y:S01]  /*3110*/  FADD R225, R89, R225 ;  /* 0x000000e159e17221 */ /* 0x000fe20000000000 */
[----:B------:R1:W-:Y:S01]  /*3120*/  STL [R1+0x88], R227 ;  /* 0x000088e301007387 */ /* 0x0003e20000100800 */
[----:B------:R-:W-:-:S01]  /*3130*/  FADD R224, R90, R224 ;  /* 0x000000e05ae07221 */ /* 0x000fc20000000000 */
[----:B------:R-:W-:Y:S01]  /*3140*/  FADD R223, R91, R223 ;  /* 0x000000df5bdf7221 */ /* 0x000fe20000000000 */
[----:B------:R-:W-:-:S01]  /*3150*/  FADD R222, R92, R222 ;  /* 0x000000de5cde7221 */ /* 0x000fc20000000000 */
[----:B------:R-:W-:Y:S01]  /*3160*/  FADD R221, R93, R221 ;  /* 0x000000dd5ddd7221 */ /* 0x000fe20000000000 */
[----:B-1----:R-:W4:Y:S04]  /*3170*/  LDL.LU R227, [R1+0x30] ;  /* 0x0000300001e37983 */ /* 0x002f280000300800 */
[----:B------:R1:W-:Y:S01]  /*3180*/  STL [R1+0x8c], R226 ;  /* 0x00008ce201007387 */ /* 0x0003e20000100800 */
[----:B------:R-:W-:-:S01]  /*3190*/  FADD R220, R94, R220 ;  /* 0x000000dc5edc7221 */ /* 0x000fc20000000000 */
[----:B------:R-:W-:-:S02]  /*31a0*/  FADD R219, R95, R219 ;  /* 0x000000db5fdb7221 */ /* 0x000fc40000000000 */
[----:B-1----:R-:W2:Y:S04]  /*31b0*/  LDL.LU R226, [R1+0x2c] ;  /* 0x00002c0001e27983 */ /* 0x002ea80000300800 */
[----:B------:R1:W-:Y:S01]  /*31c0*/  STL [R1+0x90], R225 ;  /* 0x000090e101007387 */ /* 0x0003e20000100800 */
[----:B------:R-:W-:-:S03]  /*31d0*/  FADD R218, R96, R218 ;  /* 0x000000da60da7221 */ /* 0x000fc60000000000 */
[----:B-1----:R-:W3:Y:S04]  /*31e0*/  LDL.LU R225, [R1+0x28] ;  /* 0x0000280001e17983 */ /* 0x002ee80000300800 */
        /* <DEDUP_REMOVED lines=9> */
[----:B------:R1:W-:Y:S04]  /*3280*/  STL [R1+0xa0], R221 ;  /* 0x0000a0dd01007387 */ /* 0x0003e80000100800 */
        /* <DEDUP_REMOVED lines=12> */
[----:B-1----:R-:W3:Y:S01]  /*3350*/  LDL.LU R215, [R1] ;  /* 0x0000000001d77983 */ /* 0x002ee20000300800 */
[----:B------:R-:W-:-:S01]  /*3360*/  FADD R214, R100, R214 ;  /* 0x000000d664d67221 */ /* 0x000fc20000000000 */
[----:B------:R-:W-:Y:S01]  /*3370*/  FADD R213, R101, R213 ;  /* 0x000000d565d57221 */ /* 0x000fe20000000000 */
[----:B------:R-:W-:-:S01]  /*3380*/  FADD R212, R102, R212 ;  /* 0x000000d466d47221 */ /* 0x000fc20000000000 */
[----:B------:R-:W-:Y:S01]  /*3390*/  FADD R211, R103, R211 ;  /* 0x000000d367d37221 */ /* 0x000fe20000000000 */
[----:B------:R-:W-:-:S01]  /*33a0*/  FADD R210, R104, R210 ;  /* 0x000000d268d27221 */ /* 0x000fc20000000000 */
[----:B------:R-:W-:Y:S01]  /*33b0*/  STL [R1+0xbc], R214 ;  /* 0x0000bcd601007387 */ /* 0x000fe20000100800 */
        /* <DEDUP_REMOVED lines=11> */
[----:B------:R1:W-:Y:S01]  /*3470*/  STL [R1+0xc8], R211 ;  /* 0x0000c8d301007387 */ /* 0x0003e20000100800 */
[----:B------:R-:W-:-:S01]  /*3480*/  FADD R200, R114, R200 ;  /* 0x000000c872c87221 */ /* 0x000fc20000000000 */
[----:B------:R-:W-:Y:S01]  /*3490*/  FADD R199, R115, R199 ;  /* 0x000000c773c77221 */ /* 0x000fe20000000000 */
        /* <DEDUP_REMOVED lines=69> */
[----:B-----5:R-:W-:Y:S01]  /*38f0*/  FADD R0, R57, R0 ;  /* 0x0000000039007221 */ /* 0x020fe20000000000 */
[----:B----4-:R-:W-:-:S01]  /*3900*/  FADD R227, R70, R227 ;  /* 0x000000e346e37221 */ /* 0x010fc20000000000 */
[----:B--2---:R-:W-:Y:S01]  /*3910*/  FADD R226, R69, R226 ;  /* 0x000000e245e27221 */ /* 0x004fe20000000000 */
[----:B---3--:R-:W-:-:S01]  /*3920*/  FADD R225, R68, R225 ;  /* 0x000000e144e17221 */ /* 0x008fc20000000000 */
        /* <DEDUP_REMOVED lines=9> */
[----:B------:R-:W-:-:S05]  /*39c0*/  FADD R215, R58, R215 ;  /* 0x000000d73ad77221 */ /* 0x000fca0000000000 */
[----:B------:R2:W-:Y:S04]  /*39d0*/  STL [R1], R215 ;  /* 0x000000d701007387 */ /* 0x0005e80000100800 */
[----:B------:R3:W-:Y:S04]  /*39e0*/  STL [R1+0x4], R216 ;  /* 0x000004d801007387 */ /* 0x0007e80000100800 */
        /* <DEDUP_REMOVED lines=8> */
[----:B-1----:R-:W4:Y:S04]  /*3a70*/  LDL.LU R211, [R1+0x34] ;  /* 0x0000340001d37983 */ /* 0x002f280000300800 */
[----:B------:R1:W-:Y:S04]  /*3a80*/  STL [R1+0x28], R225 ;  /* 0x000028e101007387 */ /* 0x0003e80000100800 */
[----:B------:R-:W4:Y:S04]  /*3a90*/  LDL.LU R212, [R1+0x38] ;  /* 0x0000380001d47983 */ /* 0x000f280000300800 */
[----:B------:R1:W-:Y:S04]  /*3aa0*/  STL [R1+0x2c], R226 ;  /* 0x00002ce201007387 */ /* 0x0003e80000100800 */
[----:B------:R-:W4:Y:S04]  /*3ab0*/  LDL.LU R213, [R1+0x3c] ;  /* 0x00003c0001d57983 */ /* 0x000f280000300800 */
[----:B------:R1:W-:Y:S04]  /*3ac0*/  STL [R1+0x30], R227 ;  /* 0x000030e301007387 */ /* 0x0003e80000100800 */
[----:B------:R-:W4:Y:S04]  /*3ad0*/  LDL.LU R214, [R1+0x40] ;  /* 0x0000400001d67983 */ /* 0x000f280000300800 */
[----:B--2---:R-:W2:Y:S04]  /*3ae0*/  LDL.LU R215, [R1+0x44] ;  /* 0x0000440001d77983 */ /* 0x004ea80000300800 */
[----:B---3--:R-:W3:Y:S04]  /*3af0*/  LDL.LU R216, [R1+0x48] ;  /* 0x0000480001d87983 */ /* 0x008ee80000300800 */
[----:B----4-:R-:W4:Y:S04]  /*3b00*/  LDL.LU R217, [R1+0x4c] ;  /* 0x00004c0001d97983 */ /* 0x010f280000300800 */
[----:B0-----:R-:W4:Y:S04]  /*3b10*/  LDL.LU R218, [R1+0x50] ;  /* 0x0000500001da7983 */ /* 0x001f280000300800 */
[----:B------:R-:W4:Y:S04]  /*3b20*/  LDL.LU R219, [R1+0x54] ;  /* 0x0000540001db7983 */ /* 0x000f280000300800 */
[----:B------:R-:W4:Y:S04]  /*3b30*/  LDL.LU R220, [R1+0x58] ;  /* 0x0000580001dc7983 */ /* 0x000f280000300800 */
[----:B------:R-:W4:Y:S04]  /*3b40*/  LDL.LU R221, [R1+0x5c] ;  /* 0x00005c0001dd7983 */ /* 0x000f280000300800 */
[----:B------:R-:W4:Y:S04]  /*3b50*/  LDL.LU R222, [R1+0x60] ;  /* 0x0000600001de7983 */ /* 0x000f280000300800 */
[----:B------:R-:W4:Y:S04]  /*3b60*/  LDL.LU R223, [R1+0x64] ;  /* 0x0000640001df7983 */ /* 0x000f280000300800 */
[----:B------:R-:W4:Y:S04]  /*3b70*/  LDL.LU R224, [R1+0x68] ;  /* 0x0000680001e07983 */ /* 0x000f280000300800 */
[----:B-1----:R-:W4:Y:S04]  /*3b80*/  LDL.LU R225, [R1+0x6c] ;  /* 0x00006c0001e17983 */ /* 0x002f280000300800 */
[----:B------:R-:W4:Y:S04]  /*3b90*/  LDL.LU R226, [R1+0x70] ;  /* 0x0000700001e27983 */ /* 0x000f280000300800 */
[----:B------:R-:W4:Y:S01]  /*3ba0*/  LDL.LU R227, [R1+0x74] ;  /* 0x0000740001e37983 */ /* 0x000f220000300800 */
[----:B------:R-:W-:-:S05]  /*3bb0*/  FADD R211, R71, R211 ;  /* 0x000000d347d37221 */ /* 0x000fca0000000000 */
[----:B------:R0:W-:Y:S01]  /*3bc0*/  STL [R1+0x34], R211 ;  /* 0x000034d301007387 */ /* 0x0001e20000100800 */
[----:B------:R-:W-:-:S03]  /*3bd0*/  FADD R212, R72, R212 ;  /* 0x000000d448d47221 */ /* 0x000fc60000000000 */
[----:B0-----:R1:W5:Y:S01]  /*3be0*/  LDL.LU R211, [R1+0xc8] ;  /* 0x0000c80001d37983 */ /* 0x0013620000300800 */
[----:B------:R-:W-:-:S03]  /*3bf0*/  FADD R213, R73, R213 ;  /* 0x000000d549d57221 */ /* 0x000fc60000000000 */
[----:B------:R0:W-:Y:S01]  /*3c00*/  STL [R1+0x38], R212 ;  /* 0x000038d401007387 */ /* 0x0001e20000100800 */
[----:B------:R-:W-:-:S01]  /*3c10*/  FADD R214, R74, R214 ;  /* 0x000000d64ad67221 */ /* 0x000fc20000000000 */
[----:B--2---:R-:W-:Y:S02]  /*3c20*/  FADD R215, R75, R215 ;  /* 0x000000d74bd77221 */ /* 0x004fe40000000000 */
[----:B0-----:R1:W5:Y:S01]  /*3c30*/  LDL.LU R212, [R1+0xc4] ;  /* 0x0000c40001d47983 */ /* 0x0013620000300800 */
[----:B---3--:R-:W-:-:S03]  /*3c40*/  FADD R216, R76, R216 ;  /* 0x000000d84cd87221 */ /* 0x008fc60000000000 */
[----:B------:R0:W-:Y:S01]  /*3c50*/  STL [R1+0x3c], R213 ;  /* 0x00003cd501007387 */ /* 0x0001e20000100800 */
[----:B----4-:R-:W-:-:S03]  /*3c60*/  FADD R217, R77, R217 ;  /* 0x000000d94dd97221 */ /* 0x010fc60000000000 */
[----:B0-----:R1:W5:Y:S01]  /*3c70*/  LDL.LU R213, [R1+0xc0] ;  /* 0x0000c00001d57983 */ /* 0x0013620000300800 */
[----:B------:R-:W-:-:S03]  /*3c80*/  FADD R218, R78, R218 ;  /* 0x000000da4eda7221 */ /* 0x000fc60000000000 */
[----:B------:R0:W-:Y:S01]  /*3c90*/  STL [R1+0x40], R214 ;  /* 0x000040d601007387 */ /* 0x0001e20000100800 */
[----:B------:R-:W-:-:S01]  /*3ca0*/  FADD R219, R79, R219 ;  /* 0x000000db4fdb7221 */ /* 0x000fc20000000000 */
[----:B------:R-:W-:Y:S02]  /*3cb0*/  FADD R220, R80, R220 ;  /* 0x000000dc50dc7221 */ /* 0x000fe40000000000 */
[----:B0-----:R1:W5:Y:S04]  /*3cc0*/  LDL.LU R214, [R1+0xbc] ;  /* 0x0000bc0001d67983 */ /* 0x0013680000300800 */
[----:B------:R0:W-:Y:S01]  /*3cd0*/  STL [R1+0x44], R215 ;  /* 0x000044d701007387 */ /* 0x0001e20000100800 */
[----:B------:R-:W-:-:S01]  /*3ce0*/  FADD R221, R81, R221 ;  /* 0x000000dd51dd7221 */ /* 0x000fc20000000000 */
[----:B------:R-:W-:-:S02]  /*3cf0*/  FADD R222, R82, R222 ;  /* 0x000000de52de7221 */ /* 0x000fc40000000000 */
[----:B0-----:R1:W5:Y:S04]  /*3d00*/  LDL.LU R215, [R1+0xb8] ;  /* 0x0000b80001d77983 */ /* 0x0013680000300800 */
[----:B------:R0:W-:Y:S01]  /*3d10*/  STL [R1+0x48], R216 ;  /* 0x000048d801007387 */ /* 0x0001e20000100800 */
[----:B------:R-:W-:-:S03]  /*3d20*/  FADD R223, R83, R223 ;  /* 0x000000df53df7221 */ /* 0x000fc60000000000 */
        /* <DEDUP_REMOVED lines=13> */
[----:B------:R0:W-:Y:S04]  /*3e00*/  STL [R1+0x5c], R221 ;  /* 0x00005cdd01007387 */ /* 0x0001e80000100800 */
        /* <DEDUP_REMOVED lines=12> */
[----:B0-----:R1:W5:Y:S01]  /*3ed0*/  LDL.LU R227, [R1+0x88] ;  /* 0x0000880001e37983 */ /* 0x0013620000300800 */
[----:B------:R-:W-:-:S05]  /*3ee0*/  UMOV UR6, URZ ;  /* 0x0000003f00067c82 */ /* 0x000fca0008000000 */
.L_x_25:
[----:B------:R-:W-:Y:S05]  /*3ef0*/  @!P1 BRA `(.L_x_26) ;  /* 0x0000000000049947 */ /* 0x000fea0003800000 */
[----:B------:R-:W-:Y:S01]  /*3f00*/  BPT.TRAP 0x1 ;  /* 0x000000040000795c */ /* 0x000fe20000300000 */
.L_x_26:
[----:B------:R-:W-:Y:S02]  /*3f10*/  UISETP.GT.U32.AND UP0, UPT, UR13, 0x1, UPT ;  /* 0x000000010d00788c */ /* 0x000fe4000bf04070 */
[----:B------:R-:W-:-:S04]  /*3f20*/  ULEA UR8, UR19, UR14, 0x3 ;  /* 0x0000000e13087291 */ /* 0x000fc8000f8e183f */
[----:B------:R-:W-:Y:S01]  /*3f30*/  UIADD3 UR8, UR8, 0x90, URZ ;  /* 0x0000009008087890 */ /* 0x000fe2000fffe03f */
[----:B------:R-:W-:-:S03]  /*3f40*/  PLOP3.LUT P0, PT, PT, PT, UP0, 0x80, 0x0 ;  /* 0x000000000000781c */ /* 0x000fc60003f0f008 */
[----:B------:R-:W-:-:S09]  /*3f50*/  UPRMT UR8, URZ, 0x654, UR8 ;  /* 0x000006543f087896 */ /* 0x000fd20008000008 */
[----:B------:R-:W-:Y:S01]  /*3f60*/  SYNCS.ARRIVE.TRANS64.RED.A1T0 RZ, [UR8], RZ ;  /* 0x000000ffffff79a7 */ /* 0x000fe20008100408 */
[----:B------:R-:W-:Y:S05]  /*3f70*/  @P0 BRA `(.L_x_27) ;  /* 0x0000000000040947 */ /* 0x000fea0003800000 */
[----:B------:R-:W-:Y:S01]  /*3f80*/  BPT.TRAP 0x1 ;  /* 0x000000040000795c */ /* 0x000fe20000300000 */
.L_x_27:
[----:B------:R-:W-:Y:S01]  /*3f90*/  UIADD3 UR18, UR18, 0x1, URZ ;  /* 0x0000000112127890 */ /* 0x000fe2000fffe03f */
[C---:B------:R-:W-:Y:S01]  /*3fa0*/  ISETP.GT.AND P0, PT, R228.reuse, 0x1, PT ;  /* 0x00000001e400780c */ /* 0x040fe20003f04270 */
[----:B------:R-:W-:Y:S01]  /*3fb0*/  UIADD3 UR19, UR19, 0x1, URZ ;  /* 0x0000000113137890 */ /* 0x000fe2000fffe03f */
[----:B------:R-:W-:Y:S01]  /*3fc0*/  VIADD R228, R228, 0xffffffff ;  /* 0xffffffffe4e47836 */ /* 0x000fe20000000000 */
[----:B------:R-:W-:Y:S02]  /*3fd0*/  UISETP.NE.AND UP0, UPT, UR18, 0x12, UPT ;  /* 0x000000121200788c */ /* 0x000fe4000bf05270 */
[----:B------:R-:W-:Y:S02]  /*3fe0*/  UISETP.NE.AND UP1, UPT, UR19, 0x12, UPT ;  /* 0x000000121300788c */ /* 0x000fe4000bf25270 */
[----:B------:R-:W-:Y:S02]  /*3ff0*/  USEL UR8, URZ, 0x1, UP0 ;  /* 0x000000013f087887 */ /* 0x000fe40008000000 */
[----:B------:R-:W-:-:S02]  /*4000*/  USEL UR18, UR18, URZ, UP0 ;  /* 0x0000003f12127287 */ /* 0x000fc40008000000 */
[----:B------:R-:W-:Y:S02]  /*4010*/  USEL UR19, UR19, URZ, UP1 ;  /* 0x0000003f13137287 */ /* 0x000fe40008800000 */
[----:B-----5:R-:W-:Y:S01]  /*4020*/  LOP3.LUT R227, R227, UR8, RZ, 0x3c, !PT ;  /* 0x00000008e3e37c12 */ /* 0x020fe2000f8e3cff */
[----:B------:R-:W-:Y:S01]  /*4030*/  UMOV UR8, 0x1 ;  /* 0x0000000100087882 */ /* 0x000fe20000000000 */
[----:B------:R-:W-:Y:S08]  /*4040*/  @P0 BRA `(.L_x_28) ;  /* 0xffffffec00900947 */ /* 0x000ff0000383ffff */
.L_x_20:
[----:B------:R-:W-:-:S04]  /*4050*/  UISETP.NE.AND UP0, UPT, UR6, URZ, UPT ;  /* 0x0000003f0600728c */ /* 0x000fc8000bf05270 */
[----:B------:R-:W-:-:S06]  /*4060*/  USEL UR6, URZ, 0x1, !UP0 ;  /* 0x000000013f067887 */ /* 0x000fcc000c000000 */
[----:B------:R-:W-:-:S13]  /*4070*/  ISETP.NE.AND P0, PT, RZ, UR6, PT ;  /* 0x00000006ff007c0c */ /* 0x000fda000bf05270 */
[----:B------:R-:W-:Y:S05]  /*4080*/  @!P0 BRA `(.L_x_29) ;  /* 0x0000000c00dc8947 */ /* 0x000fea0003800000 */
[----:B------:R-:W4:Y:S04]  /*4090*/  LDL.LU R227, [R1+0x74] ;  /* 0x0000740001e37983 */ /* 0x000f280000300800 */
[----:B----4-:R4:W-:Y:S04]  /*40a0*/  STL [R1+0x88], R227 ;  /* 0x000088e301007387 */ /* 0x0109e80000100800 */
[----:B----4-:R-:W4:Y:S04]  /*40b0*/  LDL.LU R227, [R1+0x70] ;  /* 0x0000700001e37983 */ /* 0x010f280000300800 */
        /* <DEDUP_REMOVED lines=55> */
[----:B----4-:R-:W4:Y:S01]  /*4430*/  LDL.LU R227, [R1] ;  /* 0x0000000001e37983 */ /* 0x010f220000300800 */
[----:B------:R-:W-:-:S02]  /*4440*/  WARPGROUP.DEPBAR.LE gsb0, 0x0 ;  /* 0x00008000000079c5 */ /* 0x000fc40000010000 */
[----:B------:R-:W-:Y:S01]  /*4450*/  FADD R226, R88, R226 ;  /* 0x000000e258e27221 */ /* 0x000fe20000000000 */
        /* <DEDUP_REMOVED lines=97> */
[----:B----4-:R-:W-:-:S05]  /*4a70*/  FADD R227, R58, R227 ;  /* 0x000000e33ae37221 */ /* 0x010fca0000000000 */
[----:B------:R4:W-:Y:S04]  /*4a80*/  STL [R1], R227 ;  /* 0x000000e301007387 */ /* 0x0009e80000100800 */
[----:B----4-:R-:W4:Y:S02]  /*4a90*/  LDL.LU R227, [R1+0xf8] ;  /* 0x0000f80001e37983 */ /* 0x010f240000300800 */
[----:B----4-:R-:W-:-:S05]  /*4aa0*/  FADD R227, R59, R227 ;  /* 0x000000e33be37221 */ /* 0x010fca0000000000 */
[----:B------:R4:W-:Y:S04]  /*4ab0*/  STL [R1+0x4], R227 ;  /* 0x000004e301007387 */ /* 0x0009e80000100800 */
        /* <DEDUP_REMOVED lines=83> */
[----:B------:R4:W-:Y:S02]  /*4ff0*/  STL [R1+0x74], R227 ;  /* 0x000074e301007387 */ /* 0x0009e40000100800 */
.L_x_29:
[----:B------:R-:W-:Y:S02]  /*5000*/  WARPGROUP.DEPBAR.LE gsb0, 0x0 ;  /* 0x00008000000079c5 */ /* 0x000fe40000010000 */
[----:B------:R-:W5:Y:S02]  /*5010*/  LDC R24, c[0x0][0x28c] ;  /* 0x0000a300ff187b82 */ /* 0x000f640000000800 */
[----:B-----5:R-:W-:-:S13]  /*5020*/  ISETP.GE.AND P0, PT, R24, 0x1, PT ;  /* 0x000000011800780c */ /* 0x020fda0003f06270 */
[----:B------:R-:W-:Y:S05]  /*5030*/  @!P0 BRA `(.L_x_30) ;  /* 0x0000000000488947 */ /* 0x000fea0003800000 */
[----:B------:R-:W-:-:S06]  /*5040*/  UISETP.NE.AND UP0, UPT, UR23, 0x3, UPT ;  /* 0x000000031700788c */ /* 0x000fcc000bf05270 */
[----:B------:R-:W-:-:S13]  /*5050*/  PLOP3.LUT P0, PT, PT, PT, UP0, 0x80, 0x0 ;  /* 0x000000000000781c */ /* 0x000fda0003f0f008 */
[----:B------:R-:W-:Y:S05]  /*5060*/  @!P0 BRA `(.L_x_31) ;  /* 0x0000000000048947 */ /* 0x000fea0003800000 */
[----:B------:R-:W-:Y:S01]  /*5070*/  BPT.TRAP 0x1 ;  /* 0x000000040000795c */ /* 0x000fe20000300000 */
.L_x_31:
[----:B------:R-:W-:-:S04]  /*5080*/  UISETP.LT.AND UP0, UPT, UR12, 0x1, UPT ;  /* 0x000000010c00788c */ /* 0x000fc8000bf01270 */
[----:B------:R-:W-:Y:S02]  /*5090*/  USEL UR8, UR12, 0x1, UP0 ;  /* 0x000000010c087887 */ /* 0x000fe40008000000 */
[----:B------:R-:W-:Y:S02]  /*50a0*/  UISETP.GT.U32.AND UP0, UPT, UR13, 0x1, UPT ;  /* 0x000000010d00788c */ /* 0x000fe4000bf04070 */
[----:B------:R-:W-:-:S04]  /*50b0*/  UIADD3 UR8, UR5, UR12, -UR8 ;  /* 0x0000000c05087290 */ /* 0x000fc8000fffe808 */
[----:B------:R-:W-:Y:S01]  /*50c0*/  UIMAD.WIDE.U32 UR6, UR8, 0x38e38e39, URZ ;  /* 0x38e38e39080678a5 */ /* 0x000fe2000f8e003f */
[----:B------:R-:W-:-:S03]  /*50d0*/  PLOP3.LUT P0, PT, PT, PT, UP0, 0x80, 0x0 ;  /* 0x000000000000781c */ /* 0x000fc60003f0f008 */
[----:B------:R-:W-:-:S04]  /*50e0*/  USHF.R.U32.HI UR6, URZ, 0x2, UR7 ;  /* 0x000000023f067899 */ /* 0x000fc80008011607 */
[----:B------:R-:W-:-:S04]  /*50f0*/  UIMAD UR8, UR6, -0x12, UR8 ;  /* 0xffffffee060878a4 */ /* 0x000fc8000f8e0208 */
[----:B------:R-:W-:-:S04]  /*5100*/  ULEA UR8, UR8, UR14, 0x3 ;  /* 0x0000000e08087291 */ /* 0x000fc8000f8e183f */
[----:B------:R-:W-:-:S04]  /*5110*/  UIADD3 UR8, UR8, 0x90, URZ ;  /* 0x0000009008087890 */ /* 0x000fc8000fffe03f */
[----:B------:R-:W-:-:S09]  /*5120*/  UPRMT UR8, URZ, 0x654, UR8 ;  /* 0x000006543f087896 */ /* 0x000fd20008000008 */
[----:B------:R-:W-:Y:S01]  /*5130*/  SYNCS.ARRIVE.TRANS64.RED.A1T0 RZ, [UR8], RZ ;  /* 0x000000ffffff79a7 */ /* 0x000fe20008100408 */
[----:B------:R-:W-:Y:S05]  /*5140*/  @P0 BRA `(.L_x_30) ;  /* 0x0000000000040947 */ /* 0x000fea0003800000 */
[----:B------:R-:W-:Y:S01]  /*5150*/  BPT.TRAP 0x1 ;  /* 0x000000040000795c */ /* 0x000fe20000300000 */
.L_x_30:
[----:B------:R0:W-:Y:S01]  /*5160*/  STL [R1+0x8c], R2 ;  /* 0x00008c0201007387 */ /* 0x0001e20000100800 */
[----:B------:R-:W1:Y:S01]  /*5170*/  LDC R29, c[0x0][0x288] ;  /* 0x0000a200ff1d7b82 */ /* 0x000e620000000800 */
[----:B------:R-:W-:Y:S02]  /*5180*/  UIADD3 UR9, UR12, UR5, URZ ;  /* 0x000000050c097290 */ /* 0x000fe4000fffe03f */
[----:B------:R-:W-:Y:S01]  /*5190*/  USHF.R.S32.HI UR10, URZ, 0x1f, UR22 ;  /* 0x0000001f3f0a7899 */ /* 0x000fe20008011416 */
[----:B------:R-:W-:Y:S01]  /*51a0*/  ULDC.64 UR6, c[0x0][0x5d0] ;  /* 0x0001740000067ab9 */ /* 0x000fe20000000a00 */
[----:B------:R-:W-:Y:S01]  /*51b0*/  ULDC UR11, c[0x0][0x284] ;  /* 0x0000a100000b7ab9 */ /* 0x000fe20000000800 */
[----:B0-----:R-:W2:Y:S04]  /*51c0*/  LDL.LU R2, [R1+0x80] ;  /* 0x0000800001027983 */ /* 0x001ea80000300800 */
[----:B------:R0:W-:Y:S04]  /*51d0*/  STL [R1+0x88], R0 ;  /* 0x0000880001007387 */ /* 0x0001e80000100800 */
[----:B----4-:R-:W4:Y:S01]  /*51e0*/  LDL.LU R227, [R1+0x84] ;  /* 0x0000840001e37983 */ /* 0x010f220000300800 */
[----:B0-----:R-:W0:Y:S02]  /*51f0*/  S2R R0, SR_TID.X ;  /* 0x0000000000007919 */ /* 0x001e240000002100 */
[----:B0-----:R-:W-:-:S02]  /*5200*/  SHF.R.U32.HI R24, RZ, 0x2, R0 ;  /* 0x00000002ff187819 */ /* 0x001fc40000011600 */
[----:B------:R-:W-:Y:S02]  /*5210*/  LOP3.LUT R26, R0, 0x60, RZ, 0xc0, !PT ;  /* 0x00000060001a7812 */ /* 0x000fe400078ec0ff */
[----:B------:R-:W-:Y:S02]  /*5220*/  SHF.R.U32.HI R27, RZ, 0x7, R0 ;  /* 0x00000007ff1b7819 */ /* 0x000fe40000011600 */
[----:B------:R-:W-:Y:S02]  /*5230*/  LOP3.LUT R25, R24, 0x7, RZ, 0xc0, !PT ;  /* 0x0000000718197812 */ /* 0x000fe400078ec0ff */
[----:B------:R-:W-:Y:S02]  /*5240*/  SHF.R.U32.HI R28, RZ, 0x1, R26 ;  /* 0x00000001ff1c7819 */ /* 0x000fe4000001161a */
[----:B------:R-:W-:Y:S02]  /*5250*/  LOP3.LUT R24, R27, 0x1, RZ, 0xc0, !PT ;  /* 0x000000011b187812 */ /* 0x000fe400078ec0ff */
[----:B------:R-:W-:Y:S01]  /*5260*/  IADD3 R27, RZ, -R28, -R25 ;  /* 0x8000001cff1b7210 */ /* 0x000fe20007ffe819 */
[----:B------:R-:W-:-:S02]  /*5270*/  IMAD.SHL.U32 R32, R0, 0x2, RZ ;  /* 0x0000000200207824 */ /* 0x000fc400078e00ff */
[C---:B------:R-:W-:Y:S02]  /*5280*/  IMAD.SHL.U32 R26, R24.reuse, 0x40, RZ ;  /* 0x00000040181a7824 */ /* 0x040fe400078e00ff */
[----:B------:R-:W-:Y:S01]  /*5290*/  IMAD R42, R24, -0x40, R27 ;  /* 0xffffffc0182a7824 */ /* 0x000fe200078e021b */
[----:B------:R-:W-:Y:S01]  /*52a0*/  LOP3.LUT R24, R0, 0x3, RZ, 0xc0, !PT ;  /* 0x0000000300187812 */ /* 0x000fe200078ec0ff */
[----:B--2---:R-:W-:Y:S02]  /*52b0*/  IMAD.SHL.U32 R41, R2, 0x80, RZ ;  /* 0x0000008002297824 */ /* 0x004fe400078e00ff */
[----:B------:R0:W5:Y:S04]  /*52c0*/  LDL.LU R2, [R1+0x8c] ;  /* 0x00008c0001027983 */ /* 0x0001680000300800 */
[----:B------:R0:W5:Y:S01]  /*52d0*/  LDL.LU R0, [R1+0x88] ;  /* 0x0000880001007983 */ /* 0x0001620000300800 */
[----:B------:R-:W-:Y:S01]  /*52e0*/  LOP3.LUT R43, R26, 0x40, R25, 0xe2, !PT ;  /* 0x000000401a2b7812 */ /* 0x000fe200078ee219 */
[----:B----4-:R-:W-:Y:S01]  /*52f0*/  IMAD.SHL.U32 R25, R227, 0x100, RZ ;  /* 0x00000100e3197824 */ /* 0x010fe200078e00ff */
[----:B------:R-:W-:Y:S01]  /*5300*/  UISETP.GT.U32.AND UP0, UPT, UR9, 0x11, UPT ;  /* 0x000000110900788c */ /* 0x000fe2000bf04070 */
[C---:B-1----:R-:W-:Y:S01]  /*5310*/  ISETP.GE.AND P0, PT, R41.reuse, R29, PT ;  /* 0x0000001d2900720c */ /* 0x042fe20003f06270 */
[----:B------:R-:W-:Y:S01]  /*5320*/  UIMAD UR5, UR10, UR6, URZ ;  /* 0x000000060a0572a4 */ /* 0x000fe2000f8e023f */
[----:B------:R-:W-:Y:S01]  /*5330*/  LOP3.LUT R32, R41, 0x6, R32, 0xf8, !PT ;  /* 0x0000000629207812 */ /* 0x000fe200078ef820 */
[----:B------:R-:W-:Y:S01]  /*5340*/  UISETP.LT.U32.AND UP0, UPT, UR12, 0x12, UP0 ;  /* 0x000000120c00788c */ /* 0x000fe20008701070 */
[----:B------:R-:W-:Y:S01]  /*5350*/  ISETP.GE.OR P0, PT, R25, UR11, P0 ;  /* 0x0000000b19007c0c */ /* 0x000fe20008706670 */
[----:B------:R-:W-:Y:S01]  /*5360*/  UISETP.GE.U32.AND UP1, UPT, UR12, 0x12, UPT ;  /* 0x000000120c00788c */ /* 0x000fe2000bf26070 */
[----:B------:R-:W-:Y:S01]  /*5370*/  IMAD.U32 R27, RZ, RZ, UR6 ;  /* 0x00000006ff1b7e24 */ /* 0x000fe2000f8e00ff */
[----:B------:R-:W-:Y:S01]  /*5380*/  UIMAD UR8, UR22, UR7, UR5 ;  /* 0x00000007160872a4 */ /* 0x000fe2000f8e0205 */
[----:B------:R-:W-:Y:S01]  /*5390*/  SHF.R.S32.HI R33, RZ, 0x1f, R32 ;  /* 0x0000001fff217819 */ /* 0x000fe20000011420 */
[----:B------:R-:W-:-:S02]  /*53a0*/  UIMAD.WIDE.U32 UR6, UR9, 0x38e38e39, URZ ;  /* 0x38e38e39090678a5 */ /* 0x000fc4000f8e003f */
[----:B------:R-:W-:Y:S02]  /*53b0*/  USEL UR5, URZ, 0x1, !UP0 ;  /* 0x000000013f057887 */ /* 0x000fe4000c000000 */
[----:B------:R-:W-:Y:S01]  /*53c0*/  USHF.R.U32.HI UR6, URZ, 0x2, UR7 ;  /* 0x000000023f067899 */ /* 0x000fe20008011607 */
[----:B------:R-:W-:Y:S01]  /*53d0*/  IMAD.WIDE.U32 R26, R27, UR22, R32 ;  /* 0x000000161b1a7c25 */ /* 0x000fe2000f8e0020 */
[----:B------:R-:W-:Y:S01]  /*53e0*/  ULOP3.LUT UR4, UR4, UR5, URZ, 0x3c, !UPT ;  /* 0x0000000504047292 */ /* 0x000fe2000f8e3c3f */
[----:B------:R-:W-:Y:S02]  /*53f0*/  IADD3 R42, -R25, UR11, R42 ;  /* 0x0000000b192a7c10 */ /* 0x000fe4000fffe12a */
[----:B------:R-:W-:Y:S01]  /*5400*/  IMAD.WIDE R38, R227, 0x100, RZ ;  /* 0x00000100e3267825 */ /* 0x000fe200078e02ff */
[----:B------:R-:W-:Y:S02]  /*5410*/  UIMAD UR5, UR6, -0x12, UR9 ;  /* 0xffffffee060578a4 */ /* 0x000fe4000f8e0209 */
[----:B------:R-:W-:Y:S01]  /*5420*/  @UP1 ULOP3.LUT UR4, UR4, 0x1, UR6, 0x78, !UPT ;  /* 0x0000000104041892 */ /* 0x000fe2000f8e7806 */
[----:B------:R-:W-:-:S02]  /*5430*/  IMAD R24, R24, -0x2, R29 ;  /* 0xfffffffe18187824 */ /* 0x000fc400078e021d */
[----:B------:R-:W-:Y:S01]  /*5440*/  VIADD R27, R27, UR8 ;  /* 0x000000081b1b7c36 */ /* 0x000fe20008000000 */
[----:B------:R-:W-:Y:S01]  /*5450*/  LOP3.LUT R43, R38, R43, R28, 0xfe, !PT ;  /* 0x0000002b262b7212 */ /* 0x000fe200078efe1c */
[----:B------:R-:W-:Y:S02]  /*5460*/  IMAD.IADD R41, R24, 0x1, -R41 ;  /* 0x0000000118297824 */ /* 0x000fe400078e0a29 */
[----:B------:R-:W-:Y:S01]  /*5470*/  IMAD.MOV.U32 R40, RZ, RZ, -0x1 ;  /* 0xffffffffff287424 */ /* 0x000fe200078e00ff */
[----:B0-----:R-:W-:Y:S06]  /*5480*/  @P0 BRA `(.L_x_32) ;  /* 0x0000008c00fc0947 */ /* 0x001fec0003800000 */
[----:B------:R-:W0:Y:S01]  /*5490*/  LDC.64 R28, c[0x0][0x5c8] ;  /* 0x00017200ff1c7b82 */ /* 0x000e220000000a00 */
[----:B------:R-:W-:Y:S01]  /*54a0*/  ULDC.64 UR6, c[0x0][0x5c0] ;  /* 0x0001700000067ab9 */ /* 0x000fe20000000a00 */
[----:B------:R-:W-:Y:S01]  /*54b0*/  BSSY B0, `(.L_x_32) ;  /* 0x00008fc000007945 */ /* 0x000fe20003800000 */
[-C--:B0-----:R-:W-:Y:S01]  /*54c0*/  IMAD R24, R39, R28.reuse, RZ ;  /* 0x0000001c27187224 */ /* 0x081fe200078e02ff */
[----:B------:R-:W-:Y:S01]  /*54d0*/  SHF.L.U64.HI R34, R28, 0x3, R29 ;  /* 0x000000031c227819 */ /* 0x000fe2000001021d */
[----:B------:R-:W-:-:S04]  /*54e0*/  IMAD.WIDE.U32 R26, R43, R28, R26 ;  /* 0x0000001c2b1a7225 */ /* 0x000fc800078e001a */
[----:B------:R-:W-:Y:S01]  /*54f0*/  IMAD R25, R43, R29, R24 ;  /* 0x0000001d2b197224 */ /* 0x000fe200078e0218 */
[----:B------:R-:W-:Y:S01]  /*5500*/  IADD3 R24, P3, R26, UR6, RZ ;  /* 0x000000061a187c10 */ /* 0x000fe2000ff7e0ff */
[C---:B------:R-:W-:Y:S01]  /*5510*/  IMAD.SHL.U32 R35, R28.reuse, 0x8, RZ ;  /* 0x000000081c237824 */ /* 0x040fe200078e00ff */
[----:B------:R-:W-:Y:S01]  /*5520*/  LEA R30, P2, R28, R26, 0x7 ;  /* 0x0000001a1c1e7211 */ /* 0x000fe200078438ff */
[----:B------:R-:W-:-:S03]  /*5530*/  IMAD.IADD R27, R27, 0x1, R25 ;  /* 0x000000011b1b7824 */ /* 0x000fc600078e0219 */
[----:B------:R-:W-:Y:S02]  /*5540*/  IADD3 R26, P1, P0, R26, UR6, R35 ;  /* 0x000000061a1a7c10 */ /* 0x000fe4000f83e023 */
[----:B------:R-:W-:Y:S02]  /*5550*/  IADD3.X R25, R27, UR7, RZ, P3, !PT ;  /* 0x000000071b197c10 */ /* 0x000fe40009ffe4ff */
[----:B------:R-:W-:Y:S02]  /*5560*/  FSETP.NEU.AND P3, PT, RZ, UR21, PT ;  /* 0x00000015ff007c0b */ /* 0x000fe4000bf6d000 */
[----:B------:R-:W-:Y:S02]  /*5570*/  LEA.HI.X R31, R28, R27, R29, 0x7, P2 ;  /* 0x0000001b1c1f7211 */ /* 0x000fe400010f3c1d */
[C---:B------:R-:W-:Y:S02]  /*5580*/  IADD3 R28, P2, R30.reuse, UR6, RZ ;  /* 0x000000061e1c7c10 */ /* 0x040fe4000ff5e0ff */
[----:B------:R-:W-:-:S02]  /*5590*/  IADD3 R30, P5, P6, R30, UR6, R35 ;  /* 0x000000061e1e7c10 */ /* 0x000fc4000febe023 */
[----:B------:R-:W-:Y:S02]  /*55a0*/  IADD3.X R29, R31, UR7, RZ, P2, !PT ;  /* 0x000000071f1d7c10 */ /* 0x000fe400097fe4ff */
[--C-:B------:R-:W-:Y:S02]  /*55b0*/  IADD3.X R27, R27, UR7, R34.reuse, P1, P0 ;  /* 0x000000071b1b7c10 */ /* 0x100fe40008fe0422 */
[----:B------:R-:W-:Y:S01]  /*55c0*/  IADD3.X R31, R31, UR7, R34, P5, P6 ;  /* 0x000000071f1f7c10 */ /* 0x000fe2000afec422 */
[----:B------:R-:W-:Y:S06]  /*55d0*/  @!P3 BRA `(.L_x_33) ;  /* 0x0000006c001cb947 */ /* 0x000fec0003800000 */
[----:B------:R-:W-:Y:S01]  /*55e0*/  ULDC.64 UR8, c[0x0][0x5b8] ;  /* 0x00016e0000087ab9 */ /* 0x000fe20000000a00 */
[----:B------:R-:W-:Y:S01]  /*55f0*/  ISETP.GE.AND P0, PT, R42, 0x1, PT ;  /* 0x000000012a00780c */ /* 0x000fe20003f06270 */
[----:B------:R-:W-:Y:S02]  /*5600*/  UIMAD UR6, UR10, UR8, URZ ;  /* 0x000000080a0672a4 */ /* 0x000fe4000f8e023f */
[----:B------:R-:W-:Y:S01]  /*5610*/  IMAD.U32 R35, RZ, RZ, UR8 ;  /* 0x00000008ff237e24 */ /* 0x000fe2000f8e00ff */
[----:B------:R-:W-:Y:S01]  /*5620*/  BSSY B1, `(.L_x_34) ;  /* 0x0000010000017945 */ /* 0x000fe20003800000 */
[----:B------:R-:W-:Y:S01]  /*5630*/  ISETP.LT.OR P3, PT, R41, 0x1, !P0 ;  /* 0x000000012900780c */ /* 0x000fe20004761670 */
[----:B------:R-:W-:Y:S02]  /*5640*/  UIMAD UR6, UR22, UR9, UR6 ;  /* 0x00000009160672a4 */ /* 0x000fe4000f8e0206 */
[----:B------:R-:W-:Y:S01]  /*5650*/  IMAD.WIDE.U32 R32, R35, UR22, R32 ;  /* 0x0000001623207c25 */ /* 0x000fe2000f8e0020 */
[----:B------:R-:W-:-:S03]  /*5660*/  ULDC.64 UR8, c[0x0][0x5a8] ;  /* 0x00016a0000087ab9 */ /* 0x000fc60000000a00 */
[----:B------:R-:W-:Y:S02]  /*5670*/  IMAD.MOV.U32 R36, RZ, RZ, R32 ;  /* 0x000000ffff247224 */ /* 0x000fe400078e0020 */
[----:B------:R-:W-:Y:S01]  /*5680*/  VIADD R37, R33, UR6 ;  /* 0x0000000621257c36 */ /* 0x000fe20008000000 */
[----:B------:R-:W-:Y:S02]  /*5690*/  ULDC.64 UR6, c[0x0][0x5b0] ;  /* 0x00016c0000067ab9 */ /* 0x000fe40000000a00 */
[----:B------:R-:W-:Y:S02]  /*56a0*/  IMAD R34, R39, UR6, RZ ;  /* 0x0000000627227c24 */ /* 0x000fe4000f8e02ff */
[----:B------:R-:W-:-:S04]  /*56b0*/  IMAD.WIDE.U32 R32, R43, UR6, R36 ;  /* 0x000000062b207c25 */ /* 0x000fc8000f8e0024 */
[--C-:B------:R-:W-:Y:S01]  /*56c0*/  IMAD R35, R43, UR7, R34.reuse ;  /* 0x000000072b237c24 */ /* 0x100fe2000f8e0222 */
[----:B------:R-:W-:Y:S02]  /*56d0*/  IADD3 R32, P1, R32, UR8, RZ ;  /* 0x0000000820207c10 */ /* 0x000fe4000ff3e0ff */
[----:B------:R-:W-:Y:S02]  /*56e0*/  PRMT R34, RZ, 0x7610, R34 ;  /* 0x00007610ff227816 */ /* 0x000fe40000000022 */
[----:B------:R-:W-:Y:S01]  /*56f0*/  IADD3.X R33, R33, UR9, R35, P1, !PT ;  /* 0x0000000921217c10 */ /* 0x000fe20008ffe423 */
[----:B------:R-:W-:Y:S08]  /*5700*/  @P3 BRA `(.L_x_35) ;  /* 0x0000000000043947 */ /* 0x000ff00003800000 */
[----:B------:R0:W5:Y:S02]  /*5710*/  LDG.E.U8 R34, desc[UR16][R32.64] ;  /* 0x0000001020227981 */ /* 0x000164000c1e1100 */
.L_x_35:
[----:B------:R-:W-:Y:S05]  /*5720*/  BSYNC B1 ;  /* 0x0000000000017941 */ /* 0x000fea0003800000 */
.L_x_34:
[----:B-----5:R-:W-:Y:S01]  /*5730*/  LOP3.LUT R34, R34, 0xff, RZ, 0xc0, !PT ;  /* 0x000000ff22227812 */ /* 0x020fe200078ec0ff */
[----:B------:R-:W-:Y:S01]  /*5740*/  BSSY B1, `(.L_x_36) ;  /* 0x000000b000017945 */ /* 0x000fe20003800000 */
[----:B------:R-:W-:Y:S02]  /*5750*/  ISETP.LT.OR P2, PT, R41, 0x2, !P0 ;  /* 0x000000022900780c */ /* 0x000fe40004741670 */
[----:B------:R-:W-:-:S05]  /*5760*/  F2FP.F16.E5M2.UNPACK_B R34, R34 ;  /* 0x00000022ff22723e */ /* 0x000fca00020004ff */
[----:B------:R-:W-:-:S05]  /*5770*/  HADD2.F32 R34, -RZ, R34.H0_H0 ;  /* 0x20000022ff227230 */ /* 0x000fca0000004100 */
[----:B------:R-:W-:Y:S01]  /*5780*/  FMUL R35, R34, UR21 ;  /* 0x0000001522237c20 */ /* 0x000fe20008400000 */
[----:B------:R-:W-:-:S03]  /*5790*/  PRMT R34, RZ, 0x7610, R34 ;  /* 0x00007610ff227816 */ /* 0x000fc60000000022 */
[----:B------:R-:W-:-:S05]  /*57a0*/  FFMA R35, R226, UR20, R35 ;  /* 0x00000014e2237c23 */ /* 0x000fca0008000023 */
[----:B------:R-:W-:-:S05]  /*57b0*/  F2FP.SATFINITE.E5M2.F32.PACK_AB_MERGE_C R35, RZ, R35, RZ ;  /* 0x00000023ff23723e */ /* 0x000fca00048060ff */
[----:B------:R1:W-:Y:S01]  /*57c0*/  @!P3 STG.E.U8 desc[UR16][R24.64], R35 ;  /* 0x000000231800b986 */ /* 0x0003e2000c101110 */
[----:B------:R-:W-:Y:S05]  /*57d0*/  @P2 BRA `(.L_x_37) ;  /* 0x0000000000042947 */ /* 0x000fea0003800000 */
[----:B------:R2:W5:Y:S02]  /*57e0*/  LDG.E.U8 R34, desc[UR16][R32.64+0x1] ;  /* 0x0000011020227981 */ /* 0x000564000c1e1100 */
.L_x_37:
[----:B------:R-:W-:Y:S05]  /*57f0*/  BSYNC B1 ;  /* 0x0000000000017941 */ /* 0x000fea0003800000 */
.L_x_36:
[----:B-----5:R-:W-:Y:S01]  /*5800*/  LOP3.LUT R34, R34, 0xff, RZ, 0xc0, !PT ;  /* 0x000000ff22227812 */ /* 0x020fe200078ec0ff */
[----:B------:R-:W-:Y:S01]  /*5810*/  BSSY B1, `(.L_x_38) ;  /* 0x0000013000017945 */ /* 0x000fe20003800000 */
[----:B------:R-:W-:Y:S02]  /*5820*/  IADD3 R45, P1, R43, 0x8, RZ ;  /* 0x000000082b2d7810 */ /* 0x000fe40007f3e0ff */
[----:B------:R-:W-:-:S03]  /*5830*/  F2FP.F16.E5M2.UNPACK_B R34, R34 ;  /* 0x00000022ff22723e */ /* 0x000fc600020004ff */
[----:B-1----:R-:W-:Y:S01]  /*5840*/  IMAD.X R35, RZ, RZ, R39, P1 ;  /* 0x000000ffff237224 */ /* 0x002fe200008e0627 */
[----:B------:R-:W-:Y:S01]  /*5850*/  ISETP.GE.AND P1, PT, R42, 0x9, PT ;  /* 0x000000092a00780c */ /* 0x000fe20003f26270 */
[----:B------:R-:W-:Y:S02]  /*5860*/  HADD2.F32 R34, -RZ, R34.H0_H0 ;  /* 0x20000022ff227230 */ /* 0x000fe40000004100 */
[----:B------:R-:W-:Y:S01]  /*5870*/  IMAD R46, R35, UR6, RZ ;  /* 0x00000006232e7c24 */ /* 0x000fe2000f8e02ff */
[----:B------:R-:W-:Y:S02]  /*5880*/  ISETP.LT.OR P5, PT, R41, 0x1, !P1 ;  /* 0x000000012900780c */ /* 0x000fe40004fa1670 */
[----:B------:R-:W-:Y:S01]  /*5890*/  FMUL R44, R34, UR21 ;  /* 0x00000015222c7c20 */ /* 0x000fe20008400000 */
[----:B------:R-:W-:-:S04]  /*58a0*/  IMAD.WIDE.U32 R34, R45, UR6, R36 ;  /* 0x000000062d227c25 */ /* 0x000fc8000f8e0024 */
[----:B------:R-:W-:Y:S01]  /*58b0*/  FFMA R44, R225, UR20, R44 ;  /* 0x00000014e12c7c23 */ /* 0x000fe2000800002c */
[----:B------:R-:W-:Y:S01]  /*58c0*/  IMAD R45, R45, UR7, R46 ;  /* 0x000000072d2d7c24 */ /* 0x000fe2000f8e022e */
[----:B------:R-:W-:-:S03]  /*58d0*/  IADD3 R34, P3, R34, UR8, RZ ;  /* 0x0000000822227c10 */ /* 0x000fc6000ff7e0ff */
[----:B------:R-:W-:Y:S02]  /*58e0*/  F2FP.SATFINITE.E5M2.F32.PACK_AB_MERGE_C R47, RZ, R44, RZ ;  /* 0x0000002cff2f723e */ /* 0x000fe400048060ff */
[----:B------:R-:W-:Y:S02]  /*58f0*/  IADD3.X R35, R35, UR9, R45, P3, !PT ;  /* 0x0000000923237c10 */ /* 0x000fe40009ffe42d */
[----:B------:R-:W-:Y:S01]  /*5900*/  PRMT R44, RZ, 0x7610, R44 ;  /* 0x00007610ff2c7816 */ /* 0x000fe2000000002c */
[----:B------:R1:W-:Y:S01]  /*5910*/  @!P2 STG.E.U8 desc[UR16][R24.64+0x1], R47 ;  /* 0x0000012f1800a986 */ /* 0x0003e2000c101110 */
[----:B------:R-:W-:Y:S05]  /*5920*/  @P5 BRA `(.L_x_39) ;  /* 0x0000000000045947 */ /* 0x000fea0003800000 */
[----:B------:R4:W5:Y:S02]  /*5930*/  LDG.E.U8 R44, desc[UR16][R34.64] ;  /* 0x00000010222c7981 */ /* 0x000964000c1e1100 */
.L_x_39:
[----:B------:R-:W-:Y:S05]  /*5940*/  BSYNC B1 ;  /* 0x0000000000017941 */ /* 0x000fea0003800000 */
.L_x_38:
        /* <DEDUP_REMOVED lines=12> */
.L_x_41:
[----:B------:R-:W-:Y:S05]  /*5a10*/  BSYNC B1 ;  /* 0x0000000000017941 */ /* 0x000fea0003800000 */
.L_x_40:
[----:B-----5:R-:W-:Y:S01]  /*5a20*/  LOP3.LUT R44, R44, 0xff, RZ, 0xc0, !PT ;  /* 0x000000ff2c2c7812 */ /* 0x020fe200078ec0ff */
[----:B------:R-:W-:Y:S01]  /*5a30*/  BSSY B1, `(.L_x_42) ;  /* 0x000000b000017945 */ /* 0x000fe20003800000 */
[----:B------:R-:W-:Y:S02]  /*5a40*/  ISETP.LT.OR P3, PT, R41, 0x9, !P0 ;  /* 0x000000092900780c */ /* 0x000fe40004761670 */
[----:B------:R-:W-:-:S05]  /*5a50*/  F2FP.F16.E5M2.UNPACK_B R44, R44 ;  /* 0x0000002cff2c723e */ /* 0x000fca00020004ff */
[----:B------:R-:W-:-:S05]  /*5a60*/  HADD2.F32 R44, -RZ, R44.H0_H0 ;  /* 0x2000002cff2c7230 */ /* 0x000fca0000004100 */
[----:B------:R-:W-:-:S04]  /*5a70*/  FMUL R44, R44, UR21 ;  /* 0x000000152c2c7c20 */ /* 0x000fc80008400000 */
[----:B------:R-:W-:-:S05]  /*5a80*/  FFMA R44, R223, UR20, R44 ;  /* 0x00000014df2c7c23 */ /* 0x000fca000800002c */
[----:B0-----:R-:W-:Y:S02]  /*5a90*/  F2FP.SATFINITE.E5M2.F32.PACK_AB_MERGE_C R45, RZ, R44, RZ ;  /* 0x0000002cff2d723e */ /* 0x001fe400048060ff */
[----:B------:R-:W-:-:S03]  /*5aa0*/  PRMT R44, RZ, 0x7610, R44 ;  /* 0x00007610ff2c7816 */ /* 0x000fc6000000002c */
[----:B------:R0:W-:Y:S01]  /*5ab0*/  @!P2 STG.E.U8 desc[UR16][R26.64+0x1], R45 ;  /* 0x0000012d1a00a986 */ /* 0x0001e2000c101110 */
[----:B------:R-:W-:Y:S05]  /*5ac0*/  @P3 BRA `(.L_x_43) ;  /* 0x0000000000043947 */ /* 0x000fea0003800000 */
[----:B------:R0:W5:Y:S02]  /*5ad0*/  LDG.E.U8 R44, desc[UR16][R32.64+0x8] ;  /* 0x00000810202c7981 */ /* 0x000164000c1e1100 */
.L_x_43:
[----:B------:R-:W-:Y:S05]  /*5ae0*/  BSYNC B1 ;  /* 0x0000000000017941 */ /* 0x000fea0003800000 */
.L_x_42:
[----:B-----5:R-:W-:Y:S01]  /*5af0*/  LOP3.LUT R44, R44, 0xff, RZ, 0xc0, !PT ;  /* 0x000000ff2c2c7812 */ /* 0x020fe200078ec0ff */
[----:B------:R-:W-:Y:S01]  /*5b00*/  BSSY B1, `(.L_x_44) ;  /* 0x000000b000017945 */ /* 0x000fe20003800000 */
[----:B------:R-:W-:Y:S02]  /*5b10*/  ISETP.LT.OR P2, PT, R41, 0xa, !P0 ;  /* 0x0000000a2900780c */ /* 0x000fe40004741670 */
[----:B------:R-:W-:-:S05]  /*5b20*/  F2FP.F16.E5M2.UNPACK_B R44, R44 ;  /* 0x0000002cff2c723e */ /* 0x000fca00020004ff */
[----:B------:R-:W-:-:S05]  /*5b30*/  HADD2.F32 R44, -RZ, R44.H0_H0 ;  /* 0x2000002cff2c7230 */ /* 0x000fca0000004100 */
[----:B0-----:R-:W-:Y:S01]  /*5b40*/  FMUL R45, R44, UR21 ;  /* 0x000000152c2d7c20 */ /* 0x001fe20008400000 */
[----:B------:R-:W-:-:S03]  /*5b50*/  PRMT R44, RZ, 0x7610, R44 ;  /* 0x00007610ff2c7816 */ /* 0x000fc6000000002c */
[----:B------:R-:W-:-:S05]  /*5b60*/  FFMA R45, R222, UR20, R45 ;  /* 0x00000014de2d7c23 */ /* 0x000fca000800002d */
[----:B------:R-:W-:-:S05]  /*5b70*/  F2FP.SATFINITE.E5M2.F32.PACK_AB_MERGE_C R45, RZ, R45, RZ ;  /* 0x0000002dff2d723e */ /* 0x000fca00048060ff */
[----:B------:R0:W-:Y:S01]  /*5b80*/  @!P3 STG.E.U8 desc[UR16][R24.64+0x8], R45 ;  /* 0x0000082d1800b986 */ /* 0x0001e2000c101110 */
[----:B------:R-:W-:Y:S05]  /*5b90*/  @P2 BRA `(.L_x_45) ;  /* 0x0000000000042947 */ /* 0x000fea0003800000 */
[----:B------:R0:W5:Y:S02]  /*5ba0*/  LDG.E.U8 R44, desc[UR16][R32.64+0x9] ;  /* 0x00000910202c7981 */ /* 0x000164000c1e1100 */
.L_x_45:
[----:B------:R-:W-:Y:S05]  /*5bb0*/  BSYNC B1 ;  /* 0x0000000000017941 */ /* 0x000fea0003800000 */
.L_x_44:
        /* <DEDUP_REMOVED lines=12> */
.L_x_47:
[----:B------:R-:W-:Y:S05]  /*5c80*/  BSYNC B1 ;  /* 0x0000000000017941 */ /* 0x000fea0003800000 */
.L_x_46:
        /* <DEDUP_REMOVED lines=12> */
.L_x_49:
[----:B------:R-:W-:Y:S05]  /*5d50*/  BSYNC B1 ;  /* 0x0000000000017941 */ /* 0x000fea0003800000 */
.L_x_48:
        /* <DEDUP_REMOVED lines=12> */
.L_x_51:
[----:B------:R-:W-:Y:S05]  /*5e20*/  BSYNC B1 ;  /* 0x0000000000017941 */ /* 0x000fea0003800000 */
.L_x_50:
        /* <DEDUP_REMOVED lines=12> */
.L_x_53:
[----:B------:R-:W-:Y:S05]  /*5ef0*/  BSYNC B1 ;  /* 0x0000000000017941 */ /* 0x000fea0003800000 */
.L_x_52:
        /* <DEDUP_REMOVED lines=12> */
.L_x_55:
[----:B------:R-:W-:Y:S05]  /*5fc0*/  BSYNC B1 ;  /* 0x0000000000017941 */ /* 0x000fea0003800000 */
.L_x_54:
        /* <DEDUP_REMOVED lines=12> */
.L_x_57:
[----:B------:R-:W-:Y:S05]  /*6090*/  BSYNC B1 ;  /* 0x0000000000017941 */ /* 0x000fea0003800000 */
.L_x_56:
        /* <DEDUP_REMOVED lines=12> */
.L_x_59:
[----:B------:R-:W-:Y:S05]  /*6160*/  BSYNC B1 ;  /* 0x0000000000017941 */ /* 0x000fea0003800000 */
.L_x_58:
        /* <DEDUP_REMOVED lines=12> */
.L_x_61:
[----:B------:R-:W-:Y:S05]  /*6230*/  BSYNC B1 ;  /* 0x0000000000017941 */ /* 0x000fea0003800000 */
.L_x_60:
        /* <DEDUP_REMOVED lines=12> */
.L_x_63:
[----:B------:R-:W-:Y:S05]  /*6300*/  BSYNC B1 ;  /* 0x0000000000017941 */ /* 0x000fea0003800000 */
.L_x_62:
        /* <DEDUP_REMOVED lines=12> */
.L_x_65:
[----:B------:R-:W-:Y:S05]  /*63d0*/  BSYNC B1 ;  /* 0x0000000000017941 */ /* 0x000fea0003800000 */
.L_x_64:
        /* <DEDUP_REMOVED lines=12> */
.L_x_67:
[----:B------:R-:W-:Y:S05]  /*64a0*/  BSYNC B1 ;  /* 0x0000000000017941 */ /* 0x000fea0003800000 */
.L_x_66:
        /* <DEDUP_REMOVED lines=12> */
.L_x_69:
[----:B------:R-:W-:Y:S05]  /*6570*/  BSYNC B1 ;  /* 0x0000000000017941 */ /* 0x000fea0003800000 */
.L_x_68:
        /* <DEDUP_REMOVED lines=12> */
.L_x_71:
[----:B------:R-:W-:Y:S05]  /*6640*/  BSYNC B1 ;  /* 0x0000000000017941 */ /* 0x000fea0003800000 */
.L_x_70:
        /* <DEDUP_REMOVED lines=12> */
.L_x_73:
[----:B------:R-:W-:Y:S05]  /*6710*/  BSYNC B1 ;  /* 0x0000000000017941 */ /* 0x000fea0003800000 */
.L_x_72:
        /* <DEDUP_REMOVED lines=12> */
.L_x_75:
[----:B------:R-:W-:Y:S05]  /*67e0*/  BSYNC B1 ;  /* 0x0000000000017941 */ /* 0x000fea0003800000 */
.L_x_74:
        /* <DEDUP_REMOVED lines=12> */
.L_x_77:
[----:B------:R-:W-:Y:S05]  /*68b0*/  BSYNC B1 ;  /* 0x0000000000017941 */ /* 0x000fea0003800000 */
.L_x_76:
        /* <DEDUP_REMOVED lines=12> */
.L_x_79:
[----:B------:R-:W-:Y:S05]  /*6980*/  BSYNC B1 ;  /* 0x0000000000017941 */ /* 0x000fea0003800000 */
.L_x_78:
        /* <DEDUP_REMOVED lines=12> */
.L_x_81:
[----:B------:R-:W-:Y:S05]  /*6a50*/  BSYNC B1 ;  /* 0x0000000000017941 */ /* 0x000fea0003800000 */
.L_x_80:
        /* <DEDUP_REMOVED lines=12> */
.L_x_83:
[----:B------:R-:W-:Y:S05]  /*6b20*/  BSYNC B1 ;  /* 0x0000000000017941 */ /* 0x000fea0003800000 */
.L_x_82:
        /* <DEDUP_REMOVED lines=12> */
.L_x_85:
[----:B------:R-:W-:Y:S05]  /*6bf0*/  BSYNC B1 ;  /* 0x0000000000017941 */ /* 0x000fea0003800000 */
.L_x_84:
        /* <DEDUP_REMOVED lines=12> */
.L_x_87:
[----:B------:R-:W-:Y:S05]  /*6cc0*/  BSYNC B1 ;  /* 0x0000000000017941 */ /* 0x000fea0003800000 */
.L_x_86:
        /* <DEDUP_REMOVED lines=12> */
.L_x_89:
[----:B------:R-:W-:Y:S05]  /*6d90*/  BSYNC B1 ;  /* 0x0000000000017941 */ /* 0x000fea0003800000 */
.L_x_88:
        /* <DEDUP_REMOVED lines=12> */
.L_x_91:
[----:B------:R-:W-:Y:S05]  /*6e60*/  BSYNC B1 ;  /* 0x0000000000017941 */ /* 0x000fea0003800000 */
.L_x_90:
        /* <DEDUP_REMOVED lines=12> */
.L_x_93:
[----:B------:R-:W-:Y:S05]  /*6f30*/  BSYNC B1 ;  /* 0x0000000000017941 */ /* 0x000fea0003800000 */
.L_x_92:
        /* <DEDUP_REMOVED lines=12> */
.L_x_95:
[----:B------:R-:W-:Y:S05]  /*7000*/  BSYNC B1 ;  /* 0x0000000000017941 */ /* 0x000fea0003800000 */
.L_x_94:
        /* <DEDUP_REMOVED lines=12> */
.L_x_97:
[----:B------:R-:W-:Y:S05]  /*70d0*/  BSYNC B1 ;  /* 0x0000000000017941 */ /* 0x000fea0003800000 */
.L_x_96:
        /* <DEDUP_REMOVED lines=12> */
.L_x_99:
[----:B------:R-:W-:Y:S05]  /*71a0*/  BSYNC B1 ;  /* 0x0000000000017941 */ /* 0x000fea0003800000 */
.L_x_98:
        /* <DEDUP_REMOVED lines=12> */
.L_x_101:
[----:B------:R-:W-:Y:S05]  /*7270*/  BSYNC B1 ;  /* 0x0000000000017941 */ /* 0x000fea0003800000 */
.L_x_100:
        /* <DEDUP_REMOVED lines=12> */
.L_x_103:
[----:B------:R-:W-:Y:S05]  /*7340*/  BSYNC B1 ;  /* 0x0000000000017941 */ /* 0x000fea0003800000 */
.L_x_102:
        /* <DEDUP_REMOVED lines=12> */
.L_x_105:
[----:B------:R-:W-:Y:S05]  /*7410*/  BSYNC B1 ;  /* 0x0000000000017941 */ /* 0x000fea0003800000 */
.L_x_104:
        /* <DEDUP_REMOVED lines=12> */
.L_x_107:
[----:B------:R-:W-:Y:S05]  /*74e0*/  BSYNC B1 ;  /* 0x0000000000017941 */ /* 0x000fea0003800000 */
.L_x_106:
        /* <DEDUP_REMOVED lines=12> */
.L_x_109:
[----:B------:R-:W-:Y:S05]  /*75b0*/  BSYNC B1 ;  /* 0x0000000000017941 */ /* 0x000fea0003800000 */
.L_x_108:
        /* <DEDUP_REMOVED lines=12> */
.L_x_111:
[----:B------:R-:W-:Y:S05]  /*7680*/  BSYNC B1 ;  /* 0x0000000000017941 */ /* 0x000fea0003800000 */
.L_x_110:
        /* <DEDUP_REMOVED lines=12> */
.L_x_113:
[----:B------:R-:W-:Y:S05]  /*7750*/  BSYNC B1 ;  /* 0x0000000000017941 */ /* 0x000fea0003800000 */
.L_x_112:
        /* <DEDUP_REMOVED lines=12> */
.L_x_115:
[----:B------:R-:W-:Y:S05]  /*7820*/  BSYNC B1 ;  /* 0x0000000000017941 */ /* 0x000fea0003800000 */
.L_x_114:
        /* <DEDUP_REMOVED lines=12> */
.L_x_117:
[----:B------:R-:W-:Y:S05]  /*78f0*/  BSYNC B1 ;  /* 0x0000000000017941 */ /* 0x000fea0003800000 */
.L_x_116:
        /* <DEDUP_REMOVED lines=12> */
.L_x_119:
[----:B------:R-:W-:Y:S05]  /*79c0*/  BSYNC B1 ;  /* 0x0000000000017941 */ /* 0x000fea0003800000 */
.L_x_118:
        /* <DEDUP_REMOVED lines=12> */
.L_x_121:
[----:B------:R-:W-:Y:S05]  /*7a90*/  BSYNC B1 ;  /* 0x0000000000017941 */ /* 0x000fea0003800000 */
.L_x_120:
        /* <DEDUP_REMOVED lines=12> */
.L_x_123:
[----:B------:R-:W-:Y:S05]  /*7b60*/  BSYNC B1 ;  /* 0x0000000000017941 */ /* 0x000fea0003800000 */
.L_x_122:
        /* <DEDUP_REMOVED lines=12> */
.L_x_125:
[----:B------:R-:W-:Y:S05]  /*7c30*/  BSYNC B1 ;  /* 0x0000000000017941 */ /* 0x000fea0003800000 */
.L_x_124:
        /* <DEDUP_REMOVED lines=12> */
.L_x_127:
[----:B------:R-:W-:Y:S05]  /*7d00*/  BSYNC B1 ;  /* 0x0000000000017941 */ /* 0x000fea0003800000 */
.L_x_126:
        /* <DEDUP_REMOVED lines=12> */
.L_x_129:
[----:B------:R-:W-:Y:S05]  /*7dd0*/  BSYNC B1 ;  /* 0x0000000000017941 */ /* 0x000fea0003800000 */
.L_x_128:
        /* <DEDUP_REMOVED lines=12> */
.L_x_131:
[----:B------:R-:W-:Y:S05]  /*7ea0*/  BSYNC B1 ;  /* 0x0000000000017941 */ /* 0x000fea0003800000 */
.L_x_130:
        /* <DEDUP_REMOVED lines=12> */
.L_x_133:
[----:B------:R-:W-:Y:S05]  /*7f70*/  BSYNC B1 ;  /* 0x0000000000017941 */ /* 0x000fea0003800000 */
.L_x_132:
        /* <DEDUP_REMOVED lines=12> */
.L_x_135:
[----:B------:R-:W-:Y:S05]  /*8040*/  BSYNC B1 ;  /* 0x0000000000017941 */ /* 0x000fea0003800000 */
.L_x_134:
        /* <DEDUP_REMOVED lines=12> */
.L_x_137:
[----:B------:R-:W-:Y:S05]  /*8110*/  BSYNC B1 ;  /* 0x0000000000017941 */ /* 0x000fea0003800000 */
.L_x_136:
        /* <DEDUP_REMOVED lines=12> */
.L_x_139:
[----:B------:R-:W-:Y:S05]  /*81e0*/  BSYNC B1 ;  /* 0x0000000000017941 */ /* 0x000fea0003800000 */
.L_x_138:
        /* <DEDUP_REMOVED lines=12> */
.L_x_141:
[----:B------:R-:W-:Y:S05]  /*82b0*/  BSYNC B1 ;  /* 0x0000000000017941 */ /* 0x000fea0003800000 */
.L_x_140:
        /* <DEDUP_REMOVED lines=12> */
.L_x_143:
[----:B------:R-:W-:Y:S05]  /*8380*/  BSYNC B1 ;  /* 0x0000000000017941 */ /* 0x000fea0003800000 */
.L_x_142:
        /* <DEDUP_REMOVED lines=12> */
.L_x_145:
[----:B------:R-:W-:Y:S05]  /*8450*/  BSYNC B1 ;  /* 0x0000000000017941 */ /* 0x000fea0003800000 */
.L_x_144:
        /* <DEDUP_REMOVED lines=12> */
.L_x_147:
[----:B------:R-:W-:Y:S05]  /*8520*/  BSYNC B1 ;  /* 0x0000000000017941 */ /* 0x000fea0003800000 */
.L_x_146:
        /* <DEDUP_REMOVED lines=12> */
.L_x_149:
[----:B------:R-:W-:Y:S05]  /*85f0*/  BSYNC B1 ;  /* 0x0000000000017941 */ /* 0x000fea0003800000 */
.L_x_148:
        /* <DEDUP_REMOVED lines=12> */
.L_x_151:
[----:B------:R-:W-:Y:S05]  /*86c0*/  BSYNC B1 ;  /* 0x0000000000017941 */ /* 0x000fea0003800000 */
.L_x_150:
        /* <DEDUP_REMOVED lines=12> */
.L_x_153:
[----:B------:R-:W-:Y:S05]  /*8790*/  BSYNC B1 ;  /* 0x0000000000017941 */ /* 0x000fea0003800000 */
.L_x_152:
        /* <DEDUP_REMOVED lines=12> */
.L_x_155:
[----:B------:R-:W-:Y:S05]  /*8860*/  BSYNC B1 ;  /* 0x0000000000017941 */ /* 0x000fea0003800000 */
.L_x_154:
        /* <DEDUP_REMOVED lines=12> */
.L_x_157:
[----:B------:R-:W-:Y:S05]  /*8930*/  BSYNC B1 ;  /* 0x0000000000017941 */ /* 0x000fea0003800000 */
.L_x_156:
[----:B-----5:R-:W-:Y:S01]  /*8940*/  LOP3.LUT R44, R44, 0xff, RZ, 0xc0, !PT ;  /* 0x000000ff2c2c7812 */ /* 0x020fe200078ec0ff */
[----:B------:R-:W-:Y:S01]  /*8950*/  BSSY B1, `(.L_x_158) ;  /* 0x000000b000017945 */ /* 0x000fe20003800000 */
[----:B------:R-:W-:Y:S02]  /*8960*/  ISETP.LT.OR P2, PT, R41, 0x79, !P1 ;  /* 0x000000792900780c */ /* 0x000fe40004f41670 */
[----:B------:R-:W-:Y:S02]  /*8970*/  F2FP.F16.E5M2.UNPACK_B R44, R44 ;  /* 0x0000002cff2c723e */ /* 0x000fe400020004ff */
[----:B0-2---:R-:W-:-:S03]  /*8980*/  PRMT R32, RZ, 0x7610, R32 ;  /* 0x00007610ff207816 */ /* 0x005fc60000000020 */
[----:B------:R-:W-:-:S05]  /*8990*/  HADD2.F32 R44, -RZ, R44.H0_H0 ;  /* 0x2000002cff2c7230 */ /* 0x000fca0000004100 */
[----:B------:R-:W-:-:S04]  /*89a0*/  FMUL R44, R44, UR21 ;  /* 0x000000152c2c7c20 */ /* 0x000fc80008400000 */
[----:B------:R-:W-:-:S05]  /*89b0*/  FFMA R44, R165, UR20, R44 ;  /* 0x00000014a52c7c23 */ /* 0x000fca000800002c */
[----:B------:R-:W-:-:S05]  /*89c0*/  F2FP.SATFINITE.E5M2.F32.PACK_AB_MERGE_C R33, RZ, R44, RZ ;  /* 0x0000002cff21723e */ /* 0x000fca00048060ff */
[----:B------:R0:W-:Y:S01]  /*89d0*/  @!P0 STG.E.U8 desc[UR16][R24.64+0x79], R33 ;  /* 0x0000792118008986 */ /* 0x0001e2000c101110 */
[----:B------:R-:W-:Y:S05]  /*89e0*/  @P2 BRA `(.L_x_159) ;  /* 0x0000000000042947 */ /* 0x000fea0003800000 */
[----:B------:R2:W5:Y:S02]  /*89f0*/  LDG.E.U8 R32, desc[UR16][R34.64+0x78] ;  /* 0x0000781022207981 */ /* 0x000564000c1e1100 */
.L_x_159:
[----:B------:R-:W-:Y:S05]  /*8a00*/  BSYNC B1 ;  /* 0x0000000000017941 */ /* 0x000fea0003800000 */
.L_x_158:
[----:B-----5:R-:W-:Y:S01]  /*8a10*/  LOP3.LUT R32, R32, 0xff, RZ, 0xc0, !PT ;  /* 0x000000ff20207812 */ /* 0x020fe200078ec0ff */
[----:B------:R-:W-:Y:S01]  /*8a20*/  BSSY B1, `(.L_x_160) ;  /* 0x000000b000017945 */ /* 0x000fe20003800000 */
[----:B------:R-:W-:Y:S02]  /*8a30*/  ISETP.LT.OR P1, PT, R41, 0x7a, !P1 ;  /* 0x0000007a2900780c */ /* 0x000fe40004f21670 */
[----:B------:R-:W-:Y:S02]  /*8a40*/  F2FP.F16.E5M2.UNPACK_B R32, R32 ;  /* 0x00000020ff20723e */ /* 0x000fe400020004ff */
[----:B01----:R-:W-:-:S03]  /*8a50*/  PRMT R24, RZ, 0x7610, R24 ;  /* 0x00007610ff187816 */ /* 0x003fc60000000018 */
[----:B------:R-:W-:-:S05]  /*8a60*/  HADD2.F32 R32, -RZ, R32.H0_H0 ;  /* 0x20000020ff207230 */ /* 0x000fca0000004100 */
[----:B------:R-:W-:-:S04]  /*8a70*/  FMUL R25, R32, UR21 ;  /* 0x0000001520197c20 */ /* 0x000fc80008400000 */
[----:B------:R-:W-:-:S05]  /*8a80*/  FFMA R25, R164, UR20, R25 ;  /* 0x00000014a4197c23 */ /* 0x000fca0008000019 */
[----:B------:R-:W-:-:S05]  /*8a90*/  F2FP.SATFINITE.E5M2.F32.PACK_AB_MERGE_C R25, RZ, R25, RZ ;  /* 0x00000019ff19723e */ /* 0x000fca00048060ff */
[----:B------:R0:W-:Y:S01]  /*8aa0*/  @!P2 STG.E.U8 desc[UR16][R26.64+0x78], R25 ;  /* 0x000078191a00a986 */ /* 0x0001e2000c101110 */
[----:B------:R-:W-:Y:S05]  /*8ab0*/  @P1 BRA `(.L_x_161) ;  /* 0x0000000000041947 */ /* 0x000fea0003800000 */
[----:B------:R1:W5:Y:S02]  /*8ac0*/  LDG.E.U8 R24, desc[UR16][R34.64+0x79] ;  /* 0x0000791022187981 */ /* 0x000364000c1e1100 */
.L_x_161:
[----:B------:R-:W-:Y:S05]  /*8ad0*/  BSYNC B1 ;  /* 0x0000000000017941 */ /* 0x000fea0003800000 */
.L_x_160:
[----:B-----5:R-:W-:Y:S01]  /*8ae0*/  LOP3.LUT R24, R24, 0xff, RZ, 0xc0, !PT ;  /* 0x000000ff18187812 */ /* 0x020fe200078ec0ff */
[----:B------:R-:W-:Y:S01]  /*8af0*/  BSSY B1, `(.L_x_162) ;  /* 0x0000013000017945 */ /* 0x000fe20003800000 */
[----:B------:R-:W-:Y:S02]  /*8b00*/  IADD3 R33, P0, R43, 0x80, RZ ;  /* 0x000000802b217810 */ /* 0x000fe40007f1e0ff */
[----:B------:R-:W-:-:S03]  /*8b10*/  F2FP.F16.E5M2.UNPACK_B R24, R24 ;  /* 0x00000018ff18723e */ /* 0x000fc600020004ff */
[----:B0-----:R-:W-:Y:S01]  /*8b20*/  IMAD.X R25, RZ, RZ, R39, P0 ;  /* 0x000000ffff197224 */ /* 0x001fe200000e0627 */
[----:B------:R-:W-:Y:S01]  /*8b30*/  ISETP.GE.AND P0, PT, R42, 0x81, PT ;  /* 0x000000812a00780c */ /* 0x000fe20003f06270 */
[----:B------:R-:W-:Y:S02]  /*8b40*/  HADD2.F32 R24, -RZ, R24.H0_H0 ;  /* 0x20000018ff187230 */ /* 0x000fe40000004100 */
[----:B-12-4-:R-:W-:Y:S01]  /*8b50*/  IMAD R34, R25, UR6, RZ ;  /* 0x0000000619227c24 */ /* 0x016fe2000f8e02ff */
        /* <DEDUP_REMOVED lines=12> */
.L_x_163:
[----:B------:R-:W-:Y:S05]  /*8c20*/  BSYNC B1 ;  /* 0x0000000000017941 */ /* 0x000fea0003800000 */
.L_x_162:
[----:B-----5:R-:W-:Y:S01]  /*8c30*/  LOP3.LUT R32, R32, 0xff, RZ, 0xc0, !PT ;  /* 0x000000ff20207812 */ /* 0x020fe200078ec0ff */
[----:B------:R-:W-:Y:S01]  /*8c40*/  BSSY B1, `(.L_x_164) ;  /* 0x000000b000017945 */ /* 0x000fe20003800000 */
[----:B------:R-:W-:Y:S02]  /*8c50*/  ISETP.LT.OR P2, PT, R41, 0x2, !P0 ;  /* 0x000000022900780c */ /* 0x000fe40004741670 */
[----:B------:R-:W-:Y:S02]  /*8c60*/  F2FP.F16.E5M2.UNPACK_B R32, R32 ;  /* 0x00000020ff20723e */ /* 0x000fe400020004ff */
[----:B0-----:R-:W-:-:S03]  /*8c70*/  PRMT R26, RZ, 0x7610, R26 ;  /* 0x00007610ff1a7816 */ /* 0x001fc6000000001a */
[----:B------:R-:W-:-:S05]  /*8c80*/  HADD2.F32 R32, -RZ, R32.H0_H0 ;  /* 0x20000020ff207230 */ /* 0x000fca0000004100 */
[----:B------:R-:W-:-:S04]  /*8c90*/  FMUL R27, R32, UR21 ;  /* 0x00000015201b7c20 */ /* 0x000fc80008400000 */
[----:B------:R-:W-:-:S05]  /*8ca0*/  FFMA R27, R162, UR20, R27 ;  /* 0x00000014a21b7c23 */ /* 0x000fca000800001b */
[----:B------:R-:W-:-:S05]  /*8cb0*/  F2FP.SATFINITE.E5M2.F32.PACK_AB_MERGE_C R27, RZ, R27, RZ ;  /* 0x0000001bff1b723e */ /* 0x000fca00048060ff */
[----:B------:R0:W-:Y:S01]  /*8cc0*/  @!P3 STG.E.U8 desc[UR16][R28.64], R27 ;  /* 0x0000001b1c00b986 */ /* 0x0001e2000c101110 */
[----:B------:R-:W-:Y:S05]  /*8cd0*/  @P2 BRA `(.L_x_165) ;  /* 0x0000000000042947 */ /* 0x000fea0003800000 */
[----:B------:R2:W5:Y:S02]  /*8ce0*/  LDG.E.U8 R26, desc[UR16][R24.64+0x1] ;  /* 0x00000110181a7981 */ /* 0x000564000c1e1100 */
.L_x_165:
[----:B------:R-:W-:Y:S05]  /*8cf0*/  BSYNC B1 ;  /* 0x0000000000017941 */ /* 0x000fea0003800000 */
.L_x_164:
[----:B-----5:R-:W-:Y:S01]  /*8d00*/  LOP3.LUT R26, R26, 0xff, RZ, 0xc0, !PT ;  /* 0x000000ff1a1a7812 */ /* 0x020fe200078ec0ff */
[----:B------:R-:W-:Y:S01]  /*8d10*/  BSSY B1, `(.L_x_166) ;  /* 0x0000013000017945 */ /* 0x000fe20003800000 */
[----:B------:R-:W-:Y:S02]  /*8d20*/  IADD3 R43, P1, R43, 0x88, RZ ;  /* 0x000000882b2b7810 */ /* 0x000fe40007f3e0ff */
[----:B------:R-:W-:Y:S02]  /*8d30*/  F2FP.F16.E5M2.UNPACK_B R26, R26 ;  /* 0x0000001aff1a723e */ /* 0x000fe400020004ff */
[----:B------:R-:W-:Y:S01]  /*8d40*/  PRMT R32, RZ, 0x7610, R32 ;  /* 0x00007610ff207816 */ /* 0x000fe20000000020 */
[----:B------:R-:W-:Y:S01]  /*8d50*/  IMAD.X R38, RZ, RZ, R39, P1 ;  /* 0x000000ffff267224 */ /* 0x000fe200008e0627 */
[----:B------:R-:W-:Y:S01]  /*8d60*/  ISETP.GE.AND P1, PT, R42, 0x89, PT ;  /* 0x000000892a00780c */ /* 0x000fe20003f26270 */
[----:B------:R-:W-:Y:S02]  /*8d70*/  HADD2.F32 R26, -RZ, R26.H0_H0 ;  /* 0x2000001aff1a7230 */ /* 0x000fe40000004100 */
[----:B------:R-:W-:Y:S01]  /*8d80*/  IMAD R38, R38, UR6, RZ ;  /* 0x0000000626267c24 */ /* 0x000fe2000f8e02ff */
[----:B------:R-:W-:Y:S01]  /*8d90*/  ISETP.LT.OR P5, PT, R41, 0x1, !P1 ;  /* 0x000000012900780c */ /* 0x000fe20004fa1670 */
[----:B------:R-:W-:-:S04]  /*8da0*/  IMAD.WIDE.U32 R36, R43, UR6, R36 ;  /* 0x000000062b247c25 */ /* 0x000fc8000f8e0024 */
[----:B------:R-:W-:Y:S01]  /*8db0*/  FMUL R26, R26, UR21 ;  /* 0x000000151a1a7c20 */ /* 0x000fe20008400000 */
[----:B------:R-:W-:-:S03]  /*8dc0*/  IMAD R43, R43, UR7, R38 ;  /* 0x000000072b2b7c24 */ /* 0x000fc6000f8e0226 */
[----:B------:R-:W-:Y:S01]  /*8dd0*/  FFMA R161, R161, UR20, R26 ;  /* 0x00000014a1a17c23 */ /* 0x000fe2000800001a */
[----:B------:R-:W-:-:S04]  /*8de0*/  IADD3 R26, P3, R36, UR8, RZ ;  /* 0x00000008241a7c10 */ /* 0x000fc8000ff7e0ff */
[----:B------:R-:W-:Y:S02]  /*8df0*/  F2FP.SATFINITE.E5M2.F32.PACK_AB_MERGE_C R161, RZ, R161, RZ ;  /* 0x000000a1ffa1723e */ /* 0x000fe400048060ff */
[----:B0-----:R-:W-:-:S03]  /*8e00*/  IADD3.X R27, R37, UR9, R43, P3, !PT ;  /* 0x00000009251b7c10 */ /* 0x001fc60009ffe42b */
[----:B------:R0:W-:Y:S01]  /*8e10*/  @!P2 STG.E.U8 desc[UR16][R28.64+0x1], R161 ;  /* 0x000001a11c00a986 */ /* 0x0001e2000c101110 */
[----:B------:R-:W-:Y:S05]  /*8e20*/  @P5 BRA `(.L_x_167) ;  /* 0x0000000000045947 */ /* 0x000fea0003800000 */
[----:B------:R4:W5:Y:S02]  /*8e30*/  LDG.E.U8 R32, desc[UR16][R26.64] ;  /* 0x000000101a207981 */ /* 0x000964000c1e1100 */
.L_x_167:
[----:B------:R-:W-:Y:S05]  /*8e40*/  BSYNC B1 ;  /* 0x0000000000017941 */ /* 0x000fea0003800000 */
.L_x_166:
        /* <DEDUP_REMOVED lines=12> */
.L_x_169:
[----:B------:R-:W-:Y:S05]  /*8f10*/  BSYNC B1 ;  /* 0x0000000000017941 */ /* 0x000fea0003800000 */
.L_x_168:
        /* <DEDUP_REMOVED lines=12> */
.L_x_171:
[----:B------:R-:W-:Y:S05]  /*8fe0*/  BSYNC B1 ;  /* 0x0000000000017941 */ /* 0x000fea0003800000 */
.L_x_170:
        /* <DEDUP_REMOVED lines=12> */
.L_x_173:
[----:B------:R-:W-:Y:S05]  /*90b0*/  BSYNC B1 ;  /* 0x0000000000017941 */ /* 0x000fea0003800000 */
.L_x_172:
        /* <DEDUP_REMOVED lines=12> */
.L_x_175:
[----:B------:R-:W-:Y:S05]  /*9180*/  BSYNC B1 ;  /* 0x0000000000017941 */ /* 0x000fea0003800000 */
.L_x_174:
        /* <DEDUP_REMOVED lines=12> */
.L_x_177:
[----:B------:R-:W-:Y:S05]  /*9250*/  BSYNC B1 ;  /* 0x0000000000017941 */ /* 0x000fea0003800000 */
.L_x_176:
        /* <DEDUP_REMOVED lines=12> */
.L_x_179:
[----:B------:R-:W-:Y:S05]  /*9320*/  BSYNC B1 ;  /* 0x0000000000017941 */ /* 0x000fea0003800000 */
.L_x_178:
        /* <DEDUP_REMOVED lines=12> */
.L_x_181:
[----:B------:R-:W-:Y:S05]  /*93f0*/  BSYNC B1 ;  /* 0x0000000000017941 */ /* 0x000fea0003800000 */
.L_x_180:
        /* <DEDUP_REMOVED lines=12> */
.L_x_183:
[----:B------:R-:W-:Y:S05]  /*94c0*/  BSYNC B1 ;  /* 0x0000000000017941 */ /* 0x000fea0003800000 */
.L_x_182:
        /* <DEDUP_REMOVED lines=12> */
.L_x_185:
[----:B------:R-:W-:Y:S05]  /*9590*/  BSYNC B1 ;  /* 0x0000000000017941 */ /* 0x000fea0003800000 */
.L_x_184:
[----:B-----5:R-:W-:Y:S01]  /*95a0*/  LOP3.LUT R32, R32, 0xff, RZ, 0xc0, !PT ;  /* 0x000000ff20207812 */ /* 0x020fe200078ec0ff */
[----:B------:R-:W-:Y:S01]  /*95b0*/  BSSY B1, `(.L_x_186) ;  /* 0x000000b000017945 */ /* 0x000fe20003800000 */
[----:B------:R-:W-:Y:S02]  /*95c0*/  ISETP.LT.OR P3, PT, R41, 0x19, !P0 ;  /* 0x000000192900780c */ /* 0x000fe40004761670 */
[----:B------:R-:W-:-:S05]  /*95d0*/  F2FP.F16.E5M2.UNPACK_B R32, R32 ;  /* 0x00000020ff20723e */ /* 0x000fca00020004ff */
[----:B------:R-:W-:-:S05]  /*95e0*/  HADD2.F32 R32, -RZ, R32.H0_H0 ;  /* 0x20000020ff207230 */ /* 0x000fca0000004100 */
[----:B------:R-:W-:-:S04]  /*95f0*/  FMUL R32, R32, UR21 ;  /* 0x0000001520207c20 */ /* 0x000fc80008400000 */
[----:B------:R-:W-:Y:S01]  /*9600*/  FFMA R32, R23, UR20, R32 ;  /* 0x0000001417207c23 */ /* 0x000fe20008000020 */
[----:B------:R-:W-:-:S04]  /*9610*/  PRMT R23, RZ, 0x7610, R23 ;  /* 0x00007610ff177816 */ /* 0x000fc80000000017 */
[----:B0-----:R-:W-:-:S05]  /*9620*/  F2FP.SATFINITE.E5M2.F32.PACK_AB_MERGE_C R33, RZ, R32, RZ ;  /* 0x00000020ff21723e */ /* 0x001fca00048060ff */
[----:B------:R0:W-:Y:S01]  /*9630*/  @!P2 STG.E.U8 desc[UR16][R30.64+0x11], R33 ;  /* 0x000011211e00a986 */ /* 0x0001e2000c101110 */
[----:B------:R-:W-:Y:S05]  /*9640*/  @P3 BRA `(.L_x_187) ;  /* 0x0000000000043947 */ /* 0x000fea0003800000 */
[----:B------:R0:W5:Y:S02]  /*9650*/  LDG.E.U8 R23, desc[UR16][R24.64+0x18] ;  /* 0x0000181018177981 */ /* 0x000164000c1e1100 */
.L_x_187:
[----:B------:R-:W-:Y:S05]  /*9660*/  BSYNC B1 ;  /* 0x0000000000017941 */ /* 0x000fea0003800000 */
.L_x_186:
        /* <DEDUP_REMOVED lines=8> */
[----:B------:R-:W-:-:S05]  /*96f0*/  F2FP.SATFINITE.E5M2.F32.PACK_AB_MERGE_C R23, RZ, R23, RZ ;  /* 0x00000017ff17723e */ /* 0x000fca00048060ff */
[----:B------:R0:W-:Y:S01]  /*9700*/  @!P3 STG.E.U8 desc[UR16][R28.64+0x18], R23 ;  /* 0x000018171c00b986 */ /* 0x0001e2000c101110 */
[----:B------:R-:W-:Y:S05]  /*9710*/  @P2 BRA `(.L_x_189) ;  /* 0x0000000000042947 */ /* 0x000fea0003800000 */
[----:B------:R0:W5:Y:S02]  /*9720*/  LDG.E.U8 R22, desc[UR16][R24.64+0x19] ;  /* 0x0000191018167981 */ /* 0x000164000c1e1100 */
.L_x_189:
[----:B------:R-:W-:Y:S05]  /*9730*/  BSYNC B1 ;  /* 0x0000000000017941 */ /* 0x000fea0003800000 */
.L_x_188:
        /* <DEDUP_REMOVED lines=12> */
.L_x_191:
[----:B------:R-:W-:Y:S05]  /*9800*/  BSYNC B1 ;  /* 0x0000000000017941 */ /* 0x000fea0003800000 */
.L_x_190:
        /* <DEDUP_REMOVED lines=12> */
.L_x_193:
[----:B------:R-:W-:Y:S05]  /*98d0*/  BSYNC B1 ;  /* 0x0000000000017941 */ /* 0x000fea0003800000 */
.L_x_192:
        /* <DEDUP_REMOVED lines=12> */
.L_x_195:
[----:B------:R-:W-:Y:S05]  /*99a0*/  BSYNC B1 ;  /* 0x0000000000017941 */ /* 0x000fea0003800000 */
.L_x_194:
        /* <DEDUP_REMOVED lines=12> */
.L_x_197:
[----:B------:R-:W-:Y:S05]  /*9a70*/  BSYNC B1 ;  /* 0x0000000000017941 */ /* 0x000fea0003800000 */
.L_x_196:
        /* <DEDUP_REMOVED lines=12> */
.L_x_199:
[----:B------:R-:W-:Y:S05]  /*9b40*/  BSYNC B1 ;  /* 0x0000000000017941 */ /* 0x000fea0003800000 */
.L_x_198:
        /* <DEDUP_REMOVED lines=12> */
.L_x_201:
[----:B------:R-:W-:Y:S05]  /*9c10*/  BSYNC B1 ;  /* 0x0000000000017941 */ /* 0x000fea0003800000 */
.L_x_200:
        /* <DEDUP_REMOVED lines=12> */
.L_x_203:
[----:B------:R-:W-:Y:S05]  /*9ce0*/  BSYNC B1 ;  /* 0x0000000000017941 */ /* 0x000fea0003800000 */
.L_x_202:
        /* <DEDUP_REMOVED lines=12> */
.L_x_205:
[----:B------:R-:W-:Y:S05]  /*9db0*/  BSYNC B1 ;  /* 0x0000000000017941 */ /* 0x000fea0003800000 */
.L_x_204:
        /* <DEDUP_REMOVED lines=12> */
.L_x_207:
[----:B------:R-:W-:Y:S05]  /*9e80*/  BSYNC B1 ;  /* 0x0000000000017941 */ /* 0x000fea0003800000 */
.L_x_206:
        /* <DEDUP_REMOVED lines=12> */
.L_x_209:
[----:B------:R-:W-:Y:S05]  /*9f50*/  BSYNC B1 ;  /* 0x0000000000017941 */ /* 0x000fea0003800000 */
.L_x_208:
        /* <DEDUP_REMOVED lines=12> */
.L_x_211:
[----:B------:R-:W-:Y:S05]  /*a020*/  BSYNC B1 ;  /* 0x0000000000017941 */ /* 0x000fea0003800000 */
.L_x_210:
        /* <DEDUP_REMOVED lines=12> */
.L_x_213:
[----:B------:R-:W-:Y:S05]  /*a0f0*/  BSYNC B1 ;  /* 0x0000000000017941 */ /* 0x000fea0003800000 */
.L_x_212:
        /* <DEDUP_REMOVED lines=12> */
.L_x_215:
[----:B------:R-:W-:Y:S05]  /*a1c0*/  BSYNC B1 ;  /* 0x0000000000017941 */ /* 0x000fea0003800000 */
.L_x_214:
        /* <DEDUP_REMOVED lines=12> */
.L_x_217:
[----:B------:R-:W-:Y:S05]  /*a290*/  BSYNC B1 ;  /* 0x0000000000017941 */ /* 0x000fea0003800000 */
.L_x_216:
        /* <DEDUP_REMOVED lines=12> */
.L_x_219:
[----:B------:R-:W-:Y:S05]  /*a360*/  BSYNC B1 ;  /* 0x0000000000017941 */ /* 0x000fea0003800000 */
.L_x_218:
        /* <DEDUP_REMOVED lines=12> */
.L_x_221:
[----:B------:R-:W-:Y:S05]  /*a430*/  BSYNC B1 ;  /* 0x0000000000017941 */ /* 0x000fea0003800000 */
.L_x_220:
        /* <DEDUP_REMOVED lines=12> */
.L_x_223:
[----:B------:R-:W-:Y:S05]  /*a500*/  BSYNC B1 ;  /* 0x0000000000017941 */ /* 0x000fea0003800000 */
.L_x_222:
        /* <DEDUP_REMOVED lines=12> */
.L_x_225:
[----:B------:R-:W-:Y:S05]  /*a5d0*/  BSYNC B1 ;  /* 0x0000000000017941 */ /* 0x000fea0003800000 */
.L_x_224:
        /* <DEDUP_REMOVED lines=12> */
.L_x_227:
[----:B------:R-:W-:Y:S05]  /*a6a0*/  BSYNC B1 ;  /* 0x0000000000017941 */ /* 0x000fea0003800000 */
.L_x_226:
        /* <DEDUP_REMOVED lines=12> */
.L_x_229:
[----:B------:R-:W-:Y:S05]  /*a770*/  BSYNC B1 ;  /* 0x0000000000017941 */ /* 0x000fea0003800000 */
.L_x_228:
[----:B-----5:R-:W-:Y:S01]  /*a780*/  LOP3.LUT R2, R2, 0xff, RZ, 0xc0, !PT ;  /* 0x000000ff02027812 */ /* 0x020fe200078ec0ff */
[----:B------:R-:W-:Y:S01]  /*a790*/  BSSY B1, `(.L_x_230) ;  /* 0x000000b000017945 */ /* 0x000fe20003800000 */
[----:B------:R-:W-:Y:S02]  /*a7a0*/  ISETP.LT.OR P3, PT, R41, 0x41, !P1 ;  /* 0x000000412900780c */ /* 0x000fe40004f61670 */
[----:B------:R-:W-:-:S05]  /*a7b0*/  F2FP.F16.E5M2.UNPACK_B R2, R2 ;  /* 0x00000002ff02723e */ /* 0x000fca00020004ff */
[----:B------:R-:W-:-:S05]  /*a7c0*/  HADD2.F32 R2, -RZ, R2.H0_H0 ;  /* 0x20000002ff027230 */ /* 0x000fca0000004100 */
[----:B0-----:R-:W-:-:S04]  /*a7d0*/  FMUL R3, R2, UR21 ;  /* 0x0000001502037c20 */ /* 0x001fc80008400000 */
[----:B------:R-:W-:Y:S01]  /*a7e0*/  FFMA R3, R0, UR20, R3 ;  /* 0x0000001400037c23 */ /* 0x000fe20008000003 */
[----:B------:R-:W-:-:S04]  /*a7f0*/  PRMT R0, RZ, 0x7610, R0 ;  /* 0x00007610ff007816 */ /* 0x000fc80000000000 */
[----:B------:R-:W-:-:S05]  /*a800*/  F2FP.SATFINITE.E5M2.F32.PACK_AB_MERGE_C R3, RZ, R3, RZ ;  /* 0x00000003ff03723e */ /* 0x000fca00048060ff */
[----:B------:R0:W-:Y:S01]  /*a810*/  @!P2 STG.E.U8 desc[UR16][R28.64+0x41], R3 ;  /* 0x000041031c00a986 */ /* 0x0001e2000c101110 */
[----:B------:R-:W-:Y:S05]  /*a820*/  @P3 BRA `(.L_x_231) ;  /* 0x0000000000043947 */ /* 0x000fea0003800000 */
[----:B------:R0:W5:Y:S02]  /*a830*/  LDG.E.U8 R0, desc[UR16][R26.64+0x40] ;  /* 0x000040101a007981 */ /* 0x000164000c1e1100 */
.L_x_231:
[----:B------:R-:W-:Y:S05]  /*a840*/  BSYNC B1 ;  /* 0x0000000000017941 */ /* 0x000fea0003800000 */
.L_x_230:
[----:B------:R-:W2:Y:S01]  /*a850*/  LDL.LU R2, [R1] ;  /* 0x0000000001027983 */ /* 0x000ea20000300800 */
[----:B-----5:R-:W-:Y:S01]  /*a860*/  LOP3.LUT R0, R0, 0xff, RZ, 0xc0, !PT ;  /* 0x000000ff00007812 */ /* 0x020fe200078ec0ff */
[----:B------:R-:W-:Y:S01]  /*a870*/  BSSY B1, `(.L_x_232) ;  /* 0x000000b000017945 */ /* 0x000fe20003800000 */
[----:B------:R-:W-:Y:S02]  /*a880*/  ISETP.LT.OR P2, PT, R41, 0x42, !P1 ;  /* 0x000000422900780c */ /* 0x000fe40004f41670 */
[----:B------:R-:W-:-:S05]  /*a890*/  F2FP.F16.E5M2.UNPACK_B R0, R0 ;  /* 0x00000000ff00723e */ /* 0x000fca00020004ff */
[----:B------:R-:W-:-:S05]  /*a8a0*/  HADD2.F32 R0, -RZ, R0.H0_H0 ;  /* 0x20000000ff007230 */ /* 0x000fca0000004100 */
[----:B------:R-:W-:-:S04]  /*a8b0*/  FMUL R0, R0, UR21 ;  /* 0x0000001500007c20 */ /* 0x000fc80008400000 */
[----:B--2---:R-:W-:-:S05]  /*a8c0*/  FFMA R0, R2, UR20, R0 ;  /* 0x0000001402007c23 */ /* 0x004fca0008000000 */
[----:B0-----:R-:W-:Y:S02]  /*a8d0*/  F2FP.SATFINITE.E5M2.F32.PACK_AB_MERGE_C R3, RZ, R0, RZ ;  /* 0x00000000ff03723e */ /* 0x001fe400048060ff */
[----:B------:R-:W-:-:S03]  /*a8e0*/  PRMT R0, RZ, 0x7610, R0 ;  /* 0x00007610ff007816 */ /* 0x000fc60000000000 */
[----:B------:R0:W-:Y:S01]  /*a8f0*/  @!P3 STG.E.U8 desc[UR16][R30.64+0x40], R3 ;  /* 0x000040031e00b986 */ /* 0x0001e2000c101110 */
[----:B------:R-:W-:Y:S05]  /*a900*/  @P2 BRA `(.L_x_233) ;  /* 0x0000000000042947 */ /* 0x000fea0003800000 */
[----:B------:R2:W5:Y:S02]  /*a910*/  LDG.E.U8 R0, desc[UR16][R26.64+0x41] ;  /* 0x000041101a007981 */ /* 0x000564000c1e1100 */
.L_x_233:
[----:B------:R-:W-:Y:S05]  /*a920*/  BSYNC B1 ;  /* 0x0000000000017941 */ /* 0x000fea0003800000 */
.L_x_232:
[----:B------:R-:W3:Y:S01]  /*a930*/  LDL.LU R2, [R1+0x4] ;  /* 0x0000040001027983 */ /* 0x000ee20000300800 */
[----:B-----5:R-:W-:Y:S01]  /*a940*/  LOP3.LUT R0, R0, 0xff, RZ, 0xc0, !PT ;  /* 0x000000ff00007812 */ /* 0x020fe200078ec0ff */
[----:B------:R-:W-:Y:S01]  /*a950*/  BSSY B1, `(.L_x_234) ;  /* 0x000000b000017945 */ /* 0x000fe20003800000 */
[----:B------:R-:W-:Y:S02]  /*a960*/  ISETP.LT.OR P3, PT, R41, 0x49, !P0 ;  /* 0x000000492900780c */ /* 0x000fe40004761670 */
[----:B------:R-:W-:-:S05]  /*a970*/  F2FP.F16.E5M2.UNPACK_B R0, R0 ;  /* 0x00000000ff00723e */ /* 0x000fca00020004ff */
[----:B------:R-:W-:-:S05]  /*a980*/  HADD2.F32 R0, -RZ, R0.H0_H0 ;  /* 0x20000000ff007230 */ /* 0x000fca0000004100 */
[----:B------:R-:W-:-:S04]  /*a990*/  FMUL R0, R0, UR21 ;  /* 0x0000001500007c20 */ /* 0x000fc80008400000 */
[----:B---3--:R-:W-:-:S05]  /*a9a0*/  FFMA R0, R2, UR20, R0 ;  /* 0x0000001402007c23 */ /* 0x008fca0008000000 */
[----:B0-----:R-:W-:Y:S02]  /*a9b0*/  F2FP.SATFINITE.E5M2.F32.PACK_AB_MERGE_C R3, RZ, R0, RZ ;  /* 0x00000000ff03723e */ /* 0x001fe400048060ff */
[----:B------:R-:W-:-:S03]  /*a9c0*/  PRMT R0, RZ, 0x7610, R0 ;  /* 0x00007610ff007816 */ /* 0x000fc60000000000 */
[----:B------:R0:W-:Y:S01]  /*a9d0*/  @!P2 STG.E.U8 desc[UR16][R30.64+0x41], R3 ;  /* 0x000041031e00a986 */ /* 0x0001e2000c101110 */
[----:B------:R-:W-:Y:S05]  /*a9e0*/  @P3 BRA `(.L_x_235) ;  /* 0x0000000000043947 */ /* 0x000fea0003800000 */
[----:B------:R3:W5:Y:S02]  /*a9f0*/  LDG.E.U8 R0, desc[UR16][R24.64+0x48] ;  /* 0x0000481018007981 */ /* 0x000764000c1e1100 */
.L_x_235:
[----:B------:R-:W-:Y:S05]  /*aa00*/  BSYNC B1 ;  /* 0x0000000000017941 */ /* 0x000fea0003800000 */
.L_x_234:
[----:B------:R-:W2:Y:S01]  /*aa10*/  LDL.LU R2, [R1+0x8] ;  /* 0x0000080001027983 */ /* 0x000ea20000300800 */
        /* <DEDUP_REMOVED lines=12> */
.L_x_237:
[----:B------:R-:W-:Y:S05]  /*aae0*/  BSYNC B1 ;  /* 0x0000000000017941 */ /* 0x000fea0003800000 */
.L_x_236:
        /* <DEDUP_REMOVED lines=13> */
.L_x_239:
[----:B------:R-:W-:Y:S05]  /*abc0*/  BSYNC B1 ;  /* 0x0000000000017941 */ /* 0x000fea0003800000 */
.L_x_238:
        /* <DEDUP_REMOVED lines=13> */
.L_x_241:
[----:B------:R-:W-:Y:S05]  /*aca0*/  BSYNC B1 ;  /* 0x0000000000017941 */ /* 0x000fea0003800000 */
.L_x_240:
        /* <DEDUP_REMOVED lines=13> */
.L_x_243:
[----:B------:R-:W-:Y:S05]  /*ad80*/  BSYNC B1 ;  /* 0x0000000000017941 */ /* 0x000fea0003800000 */
.L_x_242:
        /* <DEDUP_REMOVED lines=13> */
.L_x_245:
[----:B------:R-:W-:Y:S05]  /*ae60*/  BSYNC B1 ;  /* 0x0000000000017941 */ /* 0x000fea0003800000 */
.L_x_244:
        /* <DEDUP_REMOVED lines=13> */
.L_x_247:
[----:B------:R-:W-:Y:S05]  /*af40*/  BSYNC B1 ;  /* 0x0000000000017941 */ /* 0x000fea0003800000 */
.L_x_246:
        /* <DEDUP_REMOVED lines=13> */
.L_x_249:
[----:B------:R-:W-:Y:S05]  /*b020*/  BSYNC B1 ;  /* 0x0000000000017941 */ /* 0x000fea0003800000 */
.L_x_248:
        /* <DEDUP_REMOVED lines=13> */
.L_x_251:
[----:B------:R-:W-:Y:S05]  /*b100*/  BSYNC B1 ;  /* 0x0000000000017941 */ /* 0x000fea0003800000 */
.L_x_250:
        /* <DEDUP_REMOVED lines=13> */
.L_x_253:
[----:B------:R-:W-:Y:S05]  /*b1e0*/  BSYNC B1 ;  /* 0x0000000000017941 */ /* 0x000fea0003800000 */
.L_x_252:
        /* <DEDUP_REMOVED lines=13> */
.L_x_255:
[----:B------:R-:W-:Y:S05]  /*b2c0*/  BSYNC B1 ;  /* 0x0000000000017941 */ /* 0x000fea0003800000 */
.L_x_254:
        /* <DEDUP_REMOVED lines=13> */
.L_x_257:
[----:B------:R-:W-:Y:S05]  /*b3a0*/  BSYNC B1 ;  /* 0x0000000000017941 */ /* 0x000fea0003800000 */
.L_x_256:
        /* <DEDUP_REMOVED lines=13> */
.L_x_259:
[----:B------:R-:W-:Y:S05]  /*b480*/  BSYNC B1 ;  /* 0x0000000000017941 */ /* 0x000fea0003800000 */
.L_x_258:
        /* <DEDUP_REMOVED lines=13> */
.L_x_261:
[----:B------:R-:W-:Y:S05]  /*b560*/  BSYNC B1 ;  /* 0x0000000000017941 */ /* 0x000fea0003800000 */
.L_x_260:
        /* <DEDUP_REMOVED lines=13> */
.L_x_263:
[----:B------:R-:W-:Y:S05]  /*b640*/  BSYNC B1 ;  /* 0x0000000000017941 */ /* 0x000fea0003800000 */
.L_x_262:
        /* <DEDUP_REMOVED lines=13> */
.L_x_265:
[----:B------:R-:W-:Y:S05]  /*b720*/  BSYNC B1 ;  /* 0x0000000000017941 */ /* 0x000fea0003800000 */
.L_x_264:
        /* <DEDUP_REMOVED lines=13> */
.L_x_267:
[----:B------:R-:W-:Y:S05]  /*b800*/  BSYNC B1 ;  /* 0x0000000000017941 */ /* 0x000fea0003800000 */
.L_x_266:
        /* <DEDUP_REMOVED lines=13> */
.L_x_269:
[----:B------:R-:W-:Y:S05]  /*b8e0*/  BSYNC B1 ;  /* 0x0000000000017941 */ /* 0x000fea0003800000 */
.L_x_268:
        /* <DEDUP_REMOVED lines=13> */
.L_x_271:
[----:B------:R-:W-:Y:S05]  /*b9c0*/  BSYNC B1 ;  /* 0x0000000000017941 */ /* 0x000fea0003800000 */
.L_x_270:
        /* <DEDUP_REMOVED lines=13> */
.L_x_273:
[----:B------:R-:W-:Y:S05]  /*baa0*/  BSYNC B1 ;  /* 0x0000000000017941 */ /* 0x000fea0003800000 */
.L_x_272:
        /* <DEDUP_REMOVED lines=13> */
.L_x_275:
[----:B------:R-:W-:Y:S05]  /*bb80*/  BSYNC B1 ;  /* 0x0000000000017941 */ /* 0x000fea0003800000 */
.L_x_274:
        /* <DEDUP_REMOVED lines=13> */
.L_x_277:
[----:B------:R-:W-:Y:S05]  /*bc60*/  BSYNC B1 ;  /* 0x0000000000017941 */ /* 0x000fea0003800000 */
.L_x_276:
        /* <DEDUP_REMOVED lines=13> */
.L_x_279:
[----:B------:R-:W-:Y:S05]  /*bd40*/  BSYNC B1 ;  /* 0x0000000000017941 */ /* 0x000fea0003800000 */
.L_x_278:
        /* <DEDUP_REMOVED lines=13> */
.L_x_281:
[----:B------:R-:W-:Y:S05]  /*be20*/  BSYNC B1 ;  /* 0x0000000000017941 */ /* 0x000fea0003800000 */
.L_x_280:
        /* <DEDUP_REMOVED lines=13> */
.L_x_283:
[----:B------:R-:W-:Y:S05]  /*bf00*/  BSYNC B1 ;  /* 0x0000000000017941 */ /* 0x000fea0003800000 */
.L_x_282:
        /* <DEDUP_REMOVED lines=13> */
.L_x_285:
[----:B------:R-:W-:Y:S05]  /*bfe0*/  BSYNC B1 ;  /* 0x0000000000017941 */ /* 0x000fea0003800000 */
.L_x_284:
        /* <DEDUP_REMOVED lines=13> */
.L_x_287:
[----:B------:R-:W-:Y:S05]  /*c0c0*/  BSYNC B1 ;  /* 0x0000000000017941 */ /* 0x000fea0003800000 */
.L_x_286:
        /* <DEDUP_REMOVED lines=13> */
.L_x_289:
[----:B------:R-:W-:Y:S05]  /*c1a0*/  BSYNC B1 ;  /* 0x0000000000017941 */ /* 0x000fea0003800000 */
.L_x_288:
[----:B------:R-:W-:Y:S05]  /*c1b0*/  @P1 BRA `(.L_x_290) ;  /* 0x0000002000ac1947 */ /* 0x000fea0003800000 */
[----:B------:R-:W2:Y:S01]  /*c1c0*/  LDL.LU R2, [R1+0x74] ;  /* 0x0000740001027983 */ /* 0x000ea20000300800 */
[----:B-----5:R-:W-:-:S04]  /*c1d0*/  LOP3.LUT R0, R0, 0xff, RZ, 0xc0, !PT ;  /* 0x000000ff00007812 */ /* 0x020fc800078ec0ff */
[----:B------:R-:W-:-:S05]  /*c1e0*/  F2FP.F16.E5M2.UNPACK_B R0, R0 ;  /* 0x00000000ff00723e */ /* 0x000fca00020004ff */
[----:B------:R-:W-:-:S05]  /*c1f0*/  HADD2.F32 R0, -RZ, R0.H0_H0 ;  /* 0x20000000ff007230 */ /* 0x000fca0000004100 */
[----:B------:R-:W-:-:S04]  /*c200*/  FMUL R0, R0, UR21 ;  /* 0x0000001500007c20 */ /* 0x000fc80008400000 */
[----:B--2---:R-:W-:-:S05]  /*c210*/  FFMA R0, R2, UR20, R0 ;  /* 0x0000001402007c23 */ /* 0x004fca0008000000 */
[----:B0-----:R-:W-:-:S05]  /*c220*/  F2FP.SATFINITE.E5M2.F32.PACK_AB_MERGE_C R3, RZ, R0, RZ ;  /* 0x00000000ff03723e */ /* 0x001fca00048060ff */
[----:B------:R0:W-:Y:S01]  /*c230*/  STG.E.U8 desc[UR16][R30.64+0x79], R3 ;  /* 0x000079031e007986 */ /* 0x0001e2000c101110 */
[----:B------:R-:W-:Y:S05]  /*c240*/  BRA `(.L_x_290) ;  /* 0x0000002000887947 */ /* 0x000fea0003800000 */
.L_x_33:
[C---:B------:R-:W-:Y:S01]  /*c250*/  ISETP.GE.AND P3, PT, R42.reuse, 0x1, PT ;  /* 0x000000012a00780c */ /* 0x040fe20003f66270 */
[----:B------:R-:W2:Y:S01]  /*c260*/  LDL.LU R227, [R1+0x10] ;  /* 0x0000100001e37983 */ /* 0x000ea20000300800 */
[----:B------:R-:W-:Y:S01]  /*c270*/  ISETP.GE.AND P2, PT, R42, 0x9, PT ;  /* 0x000000092a00780c */ /* 0x000fe20003f46270 */
[----:B------:R-:W-:Y:S01]  /*c280*/  FMUL R225, R225, UR20 ;  /* 0x00000014e1e17c20 */ /* 0x000fe20008400000 */
[C---:B------:R-:W-:Y:S01]  /*c290*/  ISETP.LT.OR P0, PT, R41.reuse, 0x1, !P3 ;  /* 0x000000012900780c */ /* 0x040fe20005f01670 */
[----:B------:R-:W-:Y:S01]  /*c2a0*/  FMUL R226, R226, UR20 ;  /* 0x00000014e2e27c20 */ /* 0x000fe20008400000 */
[----:B------:R-:W-:Y:S01]  /*c2b0*/  ISETP.LT.OR P1, PT, R41, 0x2, !P3 ;  /* 0x000000022900780c */ /* 0x000fe20005f21670 */
[----:B------:R-:W-:Y:S01]  /*c2c0*/  FMUL R223, R223, UR20 ;  /* 0x00000014dfdf7c20 */ /* 0x000fe20008400000 */
[----:B------:R-:W-:Y:S01]  /*c2d0*/  ISETP.LT.OR P6, PT, R41, 0x2, !P2 ;  /* 0x000000022900780c */ /* 0x000fe200057c1670 */
[----:B------:R-:W-:Y:S01]  /*c2e0*/  FMUL R224, R224, UR20 ;  /* 0x00000014e0e07c20 */ /* 0x000fe20008400000 */
[----:B------:R-:W-:-:S02]  /*c2f0*/  F2FP.SATFINITE.E5M2.F32.PACK_AB_MERGE_C R33, RZ, R226, RZ ;  /* 0x000000e2ff21723e */ /* 0x000fc400048060ff */
[----:B------:R-:W-:Y:S01]  /*c300*/  F2FP.SATFINITE.E5M2.F32.PACK_AB_MERGE_C R225, RZ, R225, RZ ;  /* 0x000000e1ffe1723e */ /* 0x000fe200048060ff */
[----:B------:R-:W-:Y:S01]  /*c310*/  FMUL R222, R222, UR20 ;  /* 0x00000014dede7c20 */ /* 0x000fe20008400000 */
[----:B------:R-:W-:Y:S01]  /*c320*/  ISETP.LT.OR P5, PT, R41, 0x1, !P2 ;  /* 0x000000012900780c */ /* 0x000fe200057a1670 */
[----:B------:R-:W-:Y:S01]  /*c330*/  FMUL R221, R221, UR20 ;  /* 0x00000014dddd7c20 */ /* 0x000fe20008400000 */
[----:B------:R-:W-:Y:S01]  /*c340*/  F2FP.SATFINITE.E5M2.F32.PACK_AB_MERGE_C R223, RZ, R223, RZ ;  /* 0x000000dfffdf723e */ /* 0x000fe200048060ff */
[----:B------:R0:W-:Y:S01]  /*c350*/  @!P0 STG.E.U8 desc[UR16][R24.64], R33 ;  /* 0x0000002118008986 */ /* 0x0001e2000c101110 */
[----:B------:R-:W-:-:S03]  /*c360*/  ISETP.LT.OR P0, PT, R41, 0x9, !P3 ;  /* 0x000000092900780c */ /* 0x000fc60005f01670 */
[----:B------:R-:W-:Y:S01]  /*c370*/  @!P1 STG.E.U8 desc[UR16][R24.64+0x1], R225 ;  /* 0x000001e118009986 */ /* 0x000fe2000c101110 */
[----:B------:R-:W-:-:S03]  /*c380*/  ISETP.LT.OR P1, PT, R41, 0xa, !P3 ;  /* 0x0000000a2900780c */ /* 0x000fc60005f21670 */
[----:B------:R-:W-:Y:S01]  /*c390*/  @!P6 STG.E.U8 desc[UR16][R26.64+0x1], R223 ;  /* 0x000001df1a00e986 */ /* 0x000fe2000c101110 */
[----:B------:R-:W-:Y:S01]  /*c3a0*/  ISETP.LT.OR P6, PT, R41, 0xa, !P2 ;  /* 0x0000000a2900780c */ /* 0x000fe200057c1670 */
[----:B------:R-:W-:Y:S01]  /*c3b0*/  FMUL R219, R219, UR20 ;  /* 0x00000014dbdb7c20 */ /* 0x000fe20008400000 */
[----:B------:R-:W-:Y:S01]  /*c3c0*/  F2FP.SATFINITE.E5M2.F32.PACK_AB_MERGE_C R35, RZ, R224, RZ ;  /* 0x000000e0ff23723e */ /* 0x000fe200048060ff */
[----:B------:R-:W-:Y:S01]  /*c3d0*/  FMUL R220, R220, UR20 ;  /* 0x00000014dcdc7c20 */ /* 0x000fe20008400000 */
[----:B0-----:R-:W-:Y:S01]  /*c3e0*/  F2FP.SATFINITE.E5M2.F32.PACK_AB_MERGE_C R33, RZ, R222, RZ ;  /* 0x000000deff21723e */ /* 0x001fe200048060ff */
[----:B------:R-:W-:Y:S01]  /*c3f0*/  FMUL R218, R218, UR20 ;  /* 0x00000014dada7c20 */ /* 0x000fe20008400000 */
[----:B------:R-:W-:Y:S01]  /*c400*/  F2FP.SATFINITE.E5M2.F32.PACK_AB_MERGE_C R221, RZ, R221, RZ ;  /* 0x000000ddffdd723e */ /* 0x000fe200048060ff */
[----:B------:R0:W-:Y:S01]  /*c410*/  @!P5 STG.E.U8 desc[UR16][R26.64], R35 ;  /* 0x000000231a00d986 */ /* 0x0001e2000c101110 */
[C---:B------:R-:W-:Y:S02]  /*c420*/  ISETP.LT.OR P5, PT, R41.reuse, 0x9, !P2 ;  /* 0x000000092900780c */ /* 0x040fe400057a1670 */
        /* <DEDUP_REMOVED lines=8> */
[----:B0-----:R-:W-:Y:S01]  /*c4b0*/  F2FP.SATFINITE.E5M2.F32.PACK_AB_MERGE_C R35, RZ, R220, RZ ;  /* 0x000000dcff23723e */ /* 0x001fe200048060ff */
[----:B------:R-:W-:Y:S01]  /*c4c0*/  FMUL R215, R215, UR20 ;  /* 0x00000014d7d77c20 */ /* 0x000fe20008400000 */
[----:B------:R-:W4:Y:S01]  /*c4d0*/  LDL.LU R226, [R1+0xc] ;  /* 0x00000c0001e27983 */ /* 0x000f220000300800 */
[----:B-1----:R-:W-:Y:S02]  /*c4e0*/  F2FP.SATFINITE.E5M2.F32.PACK_AB_MERGE_C R33, RZ, R218, RZ ;  /* 0x000000daff21723e */ /* 0x002fe400048060ff */
[----:B------:R-:W-:Y:S01]  /*c4f0*/  F2FP.SATFINITE.E5M2.F32.PACK_AB_MERGE_C R217, RZ, R217, RZ ;  /* 0x000000d9ffd9723e */ /* 0x000fe200048060ff */
[----:B------:R0:W-:Y:S01]  /*c500*/  @!P5 STG.E.U8 desc[UR16][R26.64+0x8], R35 ;  /* 0x000008231a00d986 */ /* 0x0001e2000c101110 */
[----:B------:R-:W-:-:S02]  /*c510*/  ISETP.LT.OR P5, PT, R41, 0x11, !P2 ;  /* 0x000000112900780c */ /* 0x000fc400057a1670 */
[----:B------:R-:W-:Y:S01]  /*c520*/  F2FP.SATFINITE.E5M2.F32.PACK_AB_MERGE_C R215, RZ, R215, RZ ;  /* 0x000000d7ffd7723e */ /* 0x000fe200048060ff */
[----:B------:R-:W3:Y:S01]  /*c530*/  LDL.LU R224, [R1+0x8] ;  /* 0x0000080001e07983 */ /* 0x000ee20000300800 */
[----:B------:R-:W-:-:S03]  /*c540*/  FMUL R216, R216, UR20 ;  /* 0x00000014d8d87c20 */ /* 0x000fc60008400000 */
[----:B------:R-:W4:Y:S04]  /*c550*/  LDL.LU R225, [R1+0x4] ;  /* 0x0000040001e17983 */ /* 0x000f280000300800 */
[----:B------:R-:W3:Y:S01]  /*c560*/  LDL.LU R223, [R1] ;  /* 0x0000000001df7983 */ /* 0x000ee20000300800 */
[----:B0-----:R-:W-:Y:S01]  /*c570*/  F2FP.SATFINITE.E5M2.F32.PACK_AB_MERGE_C R35, RZ, R216, RZ ;  /* 0x000000d8ff23723e */ /* 0x001fe200048060ff */
[----:B------:R-:W-:Y:S01]  /*c580*/  FMUL R214, R214, UR20 ;  /* 0x00000014d6d67c20 */ /* 0x000fe20008400000 */
[----:B------:R-:W-:Y:S01]  /*c590*/  FMUL R213, R213, UR20 ;  /* 0x00000014d5d57c20 */ /* 0x000fe20008400000 */
[----:B------:R0:W-:Y:S01]  /*c5a0*/  @!P0 STG.E.U8 desc[UR16][R24.64+0x10], R33 ;  /* 0x0000102118008986 */ /* 0x0001e2000c101110 */
[----:B------:R-:W-:Y:S01]  /*c5b0*/  ISETP.LT.OR P0, PT, R41, 0x19, !P3 ;  /* 0x000000192900780c */ /* 0x000fe20005f01670 */
[----:B------:R-:W-:Y:S01]  /*c5c0*/  FMUL R211, R211, UR20 ;  /* 0x00000014d3d37c20 */ /* 0x000fe20008400000 */
[----:B------:R-:W-:Y:S01]  /*c5d0*/  FMUL R212, R212, UR20 ;  /* 0x00000014d4d47c20 */ /* 0x000fe20008400000 */
[----:B------:R-:W-:Y:S01]  /*c5e0*/  @!P1 STG.E.U8 desc[UR16][R24.64+0x11], R217 ;  /* 0x000011d918009986 */ /* 0x000fe2000c101110 */
[C---:B------:R-:W-:Y:S01]  /*c5f0*/  ISETP.LT.OR P1, PT, R41.reuse, 0x1a, !P3 ;  /* 0x0000001a2900780c */ /* 0x040fe20005f21670 */
[----:B------:R-:W-:Y:S01]  /*c600*/  FMUL R210, R210, UR20 ;  /* 0x00000014d2d27c20 */ /* 0x000fe20008400000 */
[----:B------:R-:W-:Y:S01]  /*c610*/  F2FP.SATFINITE.E5M2.F32.PACK_AB_MERGE_C R213, RZ, R213, RZ ;  /* 0x000000d5ffd5723e */ /* 0x000fe200048060ff */
[----:B------:R-:W-:Y:S01]  /*c620*/  @!P6 STG.E.U8 desc[UR16][R26.64+0x11], R215 ;  /* 0x000011d71a00e986 */ /* 0x000fe2000c101110 */
[----:B------:R-:W-:Y:S01]  /*c630*/  ISETP.LT.OR P6, PT, R41, 0x1a, !P2 ;  /* 0x0000001a2900780c */ /* 0x000fe200057c1670 */
[----:B------:R-:W-:Y:S01]  /*c640*/  FMUL R209, R209, UR20 ;  /* 0x00000014d1d17c20 */ /* 0x000fe20008400000 */
[----:B------:R-:W-:Y:S01]  /*c650*/  F2FP.SATFINITE.E5M2.F32.PACK_AB_MERGE_C R211, RZ, R211, RZ ;  /* 0x000000d3ffd3723e */ /* 0x000fe200048060ff */
[----:B------:R1:W-:Y:S01]  /*c660*/  @!P5 STG.E.U8 desc[UR16][R26.64+0x10], R35 ;  /* 0x000010231a00d986 */ /* 0x0003e2000c101110 */
[----:B0-----:R-:W-:Y:S01]  /*c670*/  F2FP.SATFINITE.E5M2.F32.PACK_AB_MERGE_C R33, RZ, R214, RZ ;  /* 0x000000d6ff21723e */ /* 0x001fe200048060ff */
[----:B------:R-:W-:Y:S01]  /*c680*/  FMUL R207, R207, UR20 ;  /* 0x00000014cfcf7c20 */ /* 0x000fe20008400000 */
[C---:B------:R-:W-:Y:S01]  /*c690*/  ISETP.LT.OR P5, PT, R41.reuse, 0x19, !P2 ;  /* 0x000000192900780c */ /* 0x040fe200057a1670 */
[----:B------:R-:W-:Y:S01]  /*c6a0*/  FMUL R208, R208, UR20 ;  /* 0x00000014d0d07c20 */ /* 0x000fe20008400000 */
[----:B------:R-:W-:Y:S01]  /*c6b0*/  F2FP.SATFINITE.E5M2.F32.PACK_AB_MERGE_C R209, RZ, R209, RZ ;  /* 0x000000d1ffd1723e */ /* 0x000fe200048060ff */
[----:B------:R0:W-:Y:S01]  /*c6c0*/  @!P0 STG.E.U8 desc[UR16][R24.64+0x18], R33 ;  /* 0x0000182118008986 */ /* 0x0001e2000c101110 */
[C---:B------:R-:W-:Y:S01]  /*c6d0*/  ISETP.LT.OR P0, PT, R41.reuse, 0x21, !P3 ;  /* 0x000000212900780c */ /* 0x040fe20005f01670 */
[----:B------:R-:W-:Y:S01]  /*c6e0*/  FMUL R206, R206, UR20 ;  /* 0x00000014cece7c20 */ /* 0x000fe20008400000 */
[----:B------:R-:W-:Y:S01]  /*c6f0*/  F2FP.SATFINITE.E5M2.F32.PACK_AB_MERGE_C R207, RZ, R207, RZ ;  /* 0x000000cfffcf723e */ /* 0x000fe200048060ff */
[----:B------:R-:W-:Y:S01]  /*c700*/  @!P1 STG.E.U8 desc[UR16][R24.64+0x19], R213 ;  /* 0x000019d518009986 */ /* 0x000fe2000c101110 */
[----:B------:R-:W-:Y:S01]  /*c710*/  ISETP.LT.OR P1, PT, R41, 0x22, !P3 ;  /* 0x000000222900780c */ /* 0x000fe20005f21670 */
[----:B------:R-:W-:Y:S01]  /*c720*/  FMUL R205, R205, UR20 ;  /* 0x00000014cdcd7c20 */ /* 0x000fe20008400000 */
[----:B-1----:R-:W-:Y:S01]  /*c730*/  F2FP.SATFINITE.E5M2.F32.PACK_AB_MERGE_C R35, RZ, R212, RZ ;  /* 0x000000d4ff23723e */ /* 0x002fe200048060ff */
        /* <DEDUP_REMOVED lines=11> */
[----:B------:R-:W-:Y:S01]  /*c7f0*/  ISETP.LT.OR P0, PT, R41, 0x29, !P3 ;  /* 0x000000292900780c */ /* 0x000fe20005f01670 */
[----:B------:R-:W-:Y:S01]  /*c800*/  FMUL R201, R201, UR20 ;  /* 0x00000014c9c97c20 */ /* 0x000fe20008400000 */
[----:B------:R-:W-:Y:S01]  /*c810*/  FMUL R199, R199, UR20 ;  /* 0x00000014c7c77c20 */ /* 0x000fe20008400000 */
[----:B------:R-:W-:Y:S01]  /*c820*/  @!P1 STG.E.U8 desc[UR16][R24.64+0x21], R209 ;  /* 0x000021d118009986 */ /* 0x000fe2000c101110 */
[C---:B------:R-:W-:Y:S01]  /*c830*/  ISETP.LT.OR P1, PT, R41.reuse, 0x2a, !P3 ;  /* 0x0000002a2900780c */ /* 0x040fe20005f21670 */
        /* <DEDUP_REMOVED lines=9> */
[----:B------:R-:W-:Y:S01]  /*c8d0*/  ISETP.LT.OR P5, PT, R41, 0x29, !P2 ;  /* 0x000000292900780c */ /* 0x000fe200057a1670 */
[----:B------:R-:W-:Y:S01]  /*c8e0*/  FMUL R195, R195, UR20 ;  /* 0x00000014c3c37c20 */ /* 0x000fe20008400000 */
[----:B------:R-:W-:Y:S01]  /*c8f0*/  F2FP.SATFINITE.E5M2.F32.PACK_AB_MERGE_C R199, RZ, R199, RZ ;  /* 0x000000c7ffc7723e */ /* 0x000fe200048060ff */
[----:B------:R0:W-:Y:S01]  /*c900*/  @!P0 STG.E.U8 desc[UR16][R24.64+0x28], R33 ;  /* 0x0000282118008986 */ /* 0x0001e2000c101110 */
[C---:B------:R-:W-:Y:S01]  /*c910*/  ISETP.LT.OR P0, PT, R41.reuse, 0x31, !P3 ;  /* 0x000000312900780c */ /* 0x040fe20005f01670 */
[----:B------:R-:W-:Y:S01]  /*c920*/  FMUL R196, R196, UR20 ;  /* 0x00000014c4c47c20 */ /* 0x000fe20008400000 */
[----:B------:R-:W-:Y:S01]  /*c930*/  F2FP.SATFINITE.E5M2.F32.PACK_AB_MERGE_C R197, RZ, R197, RZ ;  /* 0x000000c5ffc5723e */ /* 0x000fe200048060ff */
        /* <DEDUP_REMOVED lines=59> */
[C---:B------:R-:W-:Y:S01]  /*ccf0*/  ISETP.LT.OR P6, PT, R41.reuse, 0x4a, !P2 ;  /* 0x0000004a2900780c */ /* 0x040fe200057c1670 */
        /* <DEDUP_REMOVED lines=57> */
[----:B------:R-:W-:Y:S01]  /*d090*/  ISETP.LT.OR P5, PT, R41, 0x61, !P3 ;  /* 0x000000612900780c */ /* 0x000fe20005fa1670 */
[----:B------:R-:W-:Y:S01]  /*d0a0*/  FMUL R161, R161, UR20 ;  /* 0x00000014a1a17c20 */ /* 0x000fe20008400000 */
[----:B0-----:R-:W-:Y:S01]  /*d0b0*/  F2FP.SATFINITE.E5M2.F32.PACK_AB_MERGE_C R33, RZ, R178, RZ ;  /* 0x000000b2ff21723e */ /* 0x001fe200048060ff */
[----:B------:R-:W-:Y:S01]  /*d0c0*/  FMUL R160, R160, UR20 ;  /* 0x00000014a0a07c20 */ /* 0x000fe20008400000 */
[----:B------:R-:W-:Y:S01]  /*d0d0*/  FMUL R159, R159, UR20 ;  /* 0x000000149f9f7c20 */ /* 0x000fe20008400000 */
[----:B------:R-:W-:Y:S01]  /*d0e0*/  FMUL R157, R157, UR20 ;  /* 0x000000149d9d7c20 */ /* 0x000fe20008400000 */
[----:B------:R-:W-:Y:S01]  /*d0f0*/  F2FP.SATFINITE.E5M2.F32.PACK_AB_MERGE_C R161, RZ, R161, RZ ;  /* 0x000000a1ffa1723e */ /* 0x000fe200048060ff */
[----:B------:R-:W-:Y:S01]  /*d100*/  FMUL R158, R158, UR20 ;  /* 0x000000149e9e7c20 */ /* 0x000fe20008400000 */
[----:B------:R-:W-:Y:S01]  /*d110*/  FMUL R156, R156, UR20 ;  /* 0x000000149c9c7c20 */ /* 0x000fe20008400000 */
[----:B------:R-:W-:Y:S01]  /*d120*/  @!P6 STG.E.U8 desc[UR16][R24.64+0x61], R177 ;  /* 0x000061b11800e986 */ /* 0x000fe2000c101110 */
[----:B------:R-:W-:Y:S01]  /*d130*/  ISETP.LT.OR P6, PT, R41, 0x69, !P3 ;  /* 0x000000692900780c */ /* 0x000fe20005fc1670 */
[----:B------:R-:W-:Y:S01]  /*d140*/  FMUL R155, R155, UR20 ;  /* 0x000000149b9b7c20 */ /* 0x000fe20008400000 */
[----:B-1----:R-:W-:Y:S01]  /*d150*/  F2FP.SATFINITE.E5M2.F32.PACK_AB_MERGE_C R35, RZ, R176, RZ ;  /* 0x000000b0ff23723e */ /* 0x002fe200048060ff */
[----:B------:R0:W-:Y:S01]  /*d160*/  @!P5 STG.E.U8 desc[UR16][R24.64+0x60], R33 ;  /* 0x000060211800d986 */ /* 0x0001e2000c101110 */
        /* <DEDUP_REMOVED lines=16> */
[----:B-1----:R-:W-:Y:S01]  /*d270*/  F2FP.SATFINITE.E5M2.F32.PACK_AB_MERGE_C R35, RZ, R170, RZ ;  /* 0x000000aaff23723e */ /* 0x002fe200048060ff */
[----:B------:R-:W-:Y:S01]  /*d280*/  @!P0 STG.E.U8 desc[UR16][R24.64+0x69], R173 ;  /* 0x000069ad18008986 */ /* 0x000fe2000c101110 */
        /* <DEDUP_REMOVED lines=12> */
[----:B------:R-:W-:Y:S01]  /*d350*/  ISETP.LT.OR P6, PT, R41, 0x79, !P3 ;  /* 0x000000792900780c */ /* 0x000fe20005fc1670 */
[----:B------:R-:W-:Y:S01]  /*d360*/  FMUL R17, R17, UR20 ;  /* 0x0000001411117c20 */ /* 0x000fe20008400000 */
[----:B------:R-:W-:Y:S01]  /*d370*/  ISETP.LT.OR P3, PT, R41, 0x7a, !P3 ;  /* 0x0000007a2900780c */ /* 0x000fe20005f61670 */
[----:B------:R-:W-:Y:S01]  /*d380*/  @!P0 STG.E.U8 desc[UR16][R24.64+0x71], R169 ;  /* 0x000071a918008986 */ /* 0x000fe2000c101110 */
[----:B0-----:R-:W-:Y:S01]  /*d390*/  F2FP.SATFINITE.E5M2.F32.PACK_AB_MERGE_C R33, RZ, R168, RZ ;  /* 0x000000a8ff21723e */ /* 0x001fe200048060ff */
[----:B------:R-:W-:Y:S01]  /*d3a0*/  FMUL R18, R18, UR20 ;  /* 0x0000001412127c20 */ /* 0x000fe20008400000 */
[----:B------:R-:W-:Y:S01]  /*d3b0*/  ISETP.GE.AND P0, PT, R42, 0x89, PT ;  /* 0x000000892a00780c */ /* 0x000fe20003f06270 */
[----:B------:R-:W-:Y:S01]  /*d3c0*/  FMUL R16, R16, UR20 ;  /* 0x0000001410107c20 */ /* 0x000fe20008400000 */
[----:B------:R-:W-:Y:S01]  /*d3d0*/  F2FP.SATFINITE.E5M2.F32.PACK_AB_MERGE_C R21, RZ, R21, RZ ;  /* 0x00000015ff15723e */ /* 0x000fe200048060ff */
[----:B------:R0:W-:Y:S01]  /*d3e0*/  @!P1 STG.E.U8 desc[UR16][R26.64+0x70], R33 ;  /* 0x000070211a009986 */ /* 0x0001e2000c101110 */
[----:B------:R-:W-:Y:S01]  /*d3f0*/  ISETP.GE.AND P1, PT, R42, 0x81, PT ;  /* 0x000000812a00780c */ /* 0x000fe20003f26270 */
[----:B------:R-:W-:Y:S01]  /*d400*/  FMUL R15, R15, UR20 ;  /* 0x000000140f0f7c20 */ /* 0x000fe20008400000 */
[----:B-1----:R-:W-:Y:S01]  /*d410*/  F2FP.SATFINITE.E5M2.F32.PACK_AB_MERGE_C R35, RZ, R166, RZ ;  /* 0x000000a6ff23723e */ /* 0x002fe200048060ff */
[----:B------:R-:W-:Y:S01]  /*d420*/  @!P5 STG.E.U8 desc[UR16][R26.64+0x71], R167 ;  /* 0x000071a71a00d986 */ /* 0x000fe2000c101110 */
[----:B------:R-:W-:Y:S01]  /*d430*/  ISETP.LT.OR P5, PT, R41, 0x79, !P2 ;  /* 0x000000792900780c */ /* 0x000fe200057a1670 */
[----:B------:R-:W-:Y:S01]  /*d440*/  FMUL R13, R13, UR20 ;  /* 0x000000140d0d7c20 */ /* 0x000fe20008400000 */
[C---:B------:R-:W-:Y:S01]  /*d450*/  ISETP.LT.OR P2, PT, R41.reuse, 0x7a, !P2 ;  /* 0x0000007a2900780c */ /* 0x040fe20005741670 */
        /* <DEDUP_REMOVED lines=9> */
[----:B------:R-:W-:Y:S01]  /*d4f0*/  F2FP.SATFINITE.E5M2.F32.PACK_AB_MERGE_C R17, RZ, R17, RZ ;  /* 0x00000011ff11723e */ /* 0x000fe200048060ff */
[----:B------:R-:W-:Y:S01]  /*d500*/  @!P5 STG.E.U8 desc[UR16][R26.64+0x78], R37 ;  /* 0x000078251a00d986 */ /* 0x000fe2000c101110 */
[----:B------:R-:W-:Y:S01]  /*d510*/  ISETP.LT.OR P5, PT, R41, 0x1, !P0 ;  /* 0x000000012900780c */ /* 0x000fe200047a1670 */
[----:B------:R-:W-:Y:S01]  /*d520*/  FMUL R9, R9, UR20 ;  /* 0x0000001409097c20 */ /* 0x000fe20008400000 */
[----:B------:R-:W-:Y:S01]  /*d530*/  F2FP.SATFINITE.E5M2.F32.PACK_AB_MERGE_C R15, RZ, R15, RZ ;  /* 0x0000000fff0f723e */ /* 0x000fe200048060ff */
[----:B------:R0:W-:Y:S01]  /*d540*/  @!P2 STG.E.U8 desc[UR16][R26.64+0x79], R163 ;  /* 0x000079a31a00a986 */ /* 0x0001e2000c101110 */
[C---:B------:R-:W-:Y:S01]  /*d550*/  ISETP.LT.OR P2, PT, R41.reuse, 0xa, !P1 ;  /* 0x0000000a2900780c */ /* 0x040fe20004f41670 */
        /* <DEDUP_REMOVED lines=9> */
[----:B------:R-:W-:Y:S01]  /*d5f0*/  F2FP.SATFINITE.E5M2.F32.PACK_AB_MERGE_C R11, RZ, R11, RZ ;  /* 0x0000000bff0b723e */ /* 0x000fe200048060ff */
[----:B------:R2:W-:Y:S01]  /*d600*/  @!P5 STG.E.U8 desc[UR16][R30.64], R33 ;  /* 0x000000211e00d986 */ /* 0x0005e2000c101110 */
[----:B------:R-:W-:Y:S01]  /*d610*/  ISETP.LT.OR P5, PT, R41, 0x9, !P0 ;  /* 0x000000092900780c */ /* 0x000fe200047a1670 */
[----:B------:R-:W-:Y:S01]  /*d620*/  FMUL R5, R5, UR20 ;  /* 0x0000001405057c20 */ /* 0x000fe20008400000 */
[----:B0-----:R-:W-:Y:S01]  /*d630*/  F2FP.SATFINITE.E5M2.F32.PACK_AB_MERGE_C R27, RZ, R156, RZ ;  /* 0x0000009cff1b723e */ /* 0x001fe200048060ff */
[----:B-----5:R-:W-:Y:S01]  /*d640*/  FMUL R0, R0, UR20 ;  /* 0x0000001400007c20 */ /* 0x020fe20008400000 */
[----:B------:R-:W-:Y:S01]  /*d650*/  F2FP.SATFINITE.E5M2.F32.PACK_AB_MERGE_C R9, RZ, R9, RZ ;  /* 0x00000009ff09723e */ /* 0x000fe200048060ff */
[----:B------:R-:W-:Y:S01]  /*d660*/  FMUL R6, R6, UR20 ;  /* 0x0000001406067c20 */ /* 0x000fe20008400000 */
[----:B------:R-:W-:Y:S01]  /*d670*/  F2FP.SATFINITE.E5M2.F32.PACK_AB_MERGE_C R7, RZ, R7, RZ ;  /* 0x00000007ff07723e */ /* 0x000fe200048060ff */
[----:B------:R-:W4:Y:S01]  /*d680*/  LDL.LU R221, [R1+0x14] ;  /* 0x0000140001dd7983 */ /* 0x000f220000300800 */
[----:B-1----:R-:W-:Y:S01]  /*d690*/  F2FP.SATFINITE.E5M2.F32.PACK_AB_MERGE_C R25, RZ, R158, RZ ;  /* 0x0000009eff19723e */ /* 0x002fe200048060ff */
[----:B------:R-:W-:Y:S01]  /*d6a0*/  FMUL R2, R2, UR20 ;  /* 0x0000001402027c20 */ /* 0x000fe20008400000 */
[----:B------:R-:W-:Y:S01]  /*d6b0*/  F2FP.SATFINITE.E5M2.F32.PACK_AB_MERGE_C R5, RZ, R5, RZ ;  /* 0x00000005ff05723e */ /* 0x000fe200048060ff */
[----:B------:R-:W-:Y:S01]  /*d6c0*/  @!P6 STG.E.U8 desc[UR16][R30.64+0x1], R159 ;  /* 0x0000019f1e00e986 */ /* 0x000fe2000c101110 */
[----:B------:R-:W-:Y:S01]  /*d6d0*/  ISETP.LT.OR P6, PT, R41, 0xa, !P0 ;  /* 0x0000000a2900780c */ /* 0x000fe200047c1670 */
[----:B------:R-:W-:Y:S01]  /*d6e0*/  FMUL R3, R3, UR20 ;  /* 0x0000001403037c20 */ /* 0x000fe20008400000 */
[----:B--2---:R-:W-:Y:S01]  /*d6f0*/  F2FP.SATFINITE.E5M2.F32.PACK_AB_MERGE_C R33, RZ, R152, RZ ;  /* 0x00000098ff21723e */ /* 0x004fe200048060ff */
[----:B------:R-:W-:Y:S01]  /*d700*/  @!P2 STG.E.U8 desc[UR16][R28.64+0x9], R157 ;  /* 0x0000099d1c00a986 */ /* 0x000fe2000c101110 */
[----:B------:R-:W-:Y:S01]  /*d710*/  ISETP.LT.OR P2, PT, R41, 0x12, !P1 ;  /* 0x000000122900780c */ /* 0x000fe20004f41670 */
[----:B------:R-:W-:-:S02]  /*d720*/  FMUL R4, R4, UR20 ;  /* 0x0000001404047c20 */ /* 0x000fc40008400000 */
[----:B------:R0:W-:Y:S01]  /*d730*/  @!P3 STG.E.U8 desc[UR16][R28.64+0x8], R25 ;  /* 0x000008191c00b986 */ /* 0x0001e2000c101110 */
[----:B------:R-:W-:-:S03]  /*d740*/  ISETP.LT.OR P3, PT, R41, 0x11, !P1 ;  /* 0x000000112900780c */ /* 0x000fc60004f61670 */
[----:B------:R1:W-:Y:S01]  /*d750*/  @!P5 STG.E.U8 desc[UR16][R30.64+0x8], R27 ;  /* 0x0000081b1e00d986 */ /* 0x0003e2000c101110 */
[----:B------:R-:W-:-:S03]  /*d760*/  ISETP.LT.OR P5, PT, R41, 0x11, !P0 ;  /* 0x000000112900780c */ /* 0x000fc600047a1670 */
[----:B------:R-:W-:Y:S01]  /*d770*/  @!P6 STG.E.U8 desc[UR16][R30.64+0x9], R155 ;  /* 0x0000099b1e00e986 */ /* 0x000fe2000c101110 */
[----:B------:R-:W-:-:S03]  /*d780*/  ISETP.LT.OR P6, PT, R41, 0x12, !P0 ;  /* 0x000000122900780c */ /* 0x000fc600047c1670 */
[----:B------:R-:W-:Y:S01]  /*d790*/  @!P2 STG.E.U8 desc[UR16][R28.64+0x11], R153 ;  /* 0x000011991c00a986 */ /* 0x000fe2000c101110 */
[----:B------:R-:W-:Y:S02]  /*d7a0*/  ISETP.LT.OR P2, PT, R41, 0x1a, !P1 ;  /* 0x0000001a2900780c */ /* 0x000fe40004f41670 */
[----:B0-----:R-:W-:Y:S01]  /*d7b0*/  F2FP.SATFINITE.E5M2.F32.PACK_AB_MERGE_C R25, RZ, R154, RZ ;  /* 0x0000009aff19723e */ /* 0x001fe200048060ff */
[----:B------:R-:W2:Y:S01]  /*d7c0*/  LDL.LU R220, [R1+0x18] ;  /* 0x0000180001dc7983 */ /* 0x000ea20000300800 */
[----:B-1----:R-:W-:-:S03]  /*d7d0*/  F2FP.SATFINITE.E5M2.F32.PACK_AB_MERGE_C R27, RZ, R20, RZ ;  /* 0x00000014ff1b723e */ /* 0x002fc600048060ff */
[----:B------:R0:W-:Y:S01]  /*d7e0*/  @!P3 STG.E.U8 desc[UR16][R28.64+0x10], R25 ;  /* 0x000010191c00b986 */ /* 0x0001e2000c101110 */
[----:B------:R-:W-:-:S03]  /*d7f0*/  ISETP.LT.OR P3, PT, R41, 0x19, !P1 ;  /* 0x000000192900780c */ /* 0x000fc60004f61670 */
[----:B------:R-:W-:Y:S01]  /*d800*/  @!P5 STG.E.U8 desc[UR16][R30.64+0x10], R33 ;  /* 0x000010211e00d986 */ /* 0x000fe2000c101110 */
[----:B------:R-:W-:-:S03]  /*d810*/  ISETP.LT.OR P5, PT, R41, 0x19, !P0 ;  /* 0x000000192900780c */ /* 0x000fc600047a1670 */
[----:B------:R1:W-:Y:S01]  /*d820*/  @!P6 STG.E.U8 desc[UR16][R30.64+0x11], R23 ;  /* 0x000011171e00e986 */ /* 0x0003e2000c101110 */
[----:B------:R-:W-:-:S03]  /*d830*/  ISETP.LT.OR P6, PT, R41, 0x1a, !P0 ;  /* 0x0000001a2900780c */ /* 0x000fc600047c1670 */
[----:B------:R3:W-:Y:S01]  /*d840*/  @!P2 STG.E.U8 desc[UR16][R28.64+0x19], R21 ;  /* 0x000019151c00a986 */ /* 0x0007e2000c101110 */
[C---:B------:R-:W-:Y:S02]  /*d850*/  ISETP.LT.OR P2, PT, R41.reuse, 0x22, !P1 ;  /* 0x000000222900780c */ /* 0x040fe40004f41670 */
[----:B0-----:R-:W-:Y:S01]  /*d860*/  F2FP.SATFINITE.E5M2.F32.PACK_AB_MERGE_C R25, RZ, R22, RZ ;  /* 0x00000016ff19723e */ /* 0x001fe200048060ff */
[----:B------:R-:W2:Y:S04]  /*d870*/  LDL.LU R222, [R1+0x1c] ;  /* 0x00001c0001de7983 */ /* 0x000ea80000300800 */
[----:B------:R-:W-:Y:S01]  /*d880*/  @!P3 STG.E.U8 desc[UR16][R28.64+0x18], R25 ;  /* 0x000018191c00b986 */ /* 0x000fe2000c101110 */
[C---:B------:R-:W-:Y:S02]  /*d890*/  ISETP.LT.OR P3, PT, R41.reuse, 0x21, !P1 ;  /* 0x000000212900780c */ /* 0x040fe40004f61670 */
[----:B-1----:R-:W-:Y:S01]  /*d8a0*/  F2FP.SATFINITE.E5M2.F32.PACK_AB_MERGE_C R23, RZ, R18, RZ ;  /* 0x00000012ff17723e */ /* 0x002fe200048060ff */
[----:B------:R-:W-:Y:S01]  /*d8b0*/  @!P5 STG.E.U8 desc[UR16][R30.64+0x18], R27 ;  /* 0x0000181b1e00d986 */ /* 0x000fe2000c101110 */
[----:B------:R-:W-:-:S02]  /*d8c0*/  ISETP.LT.OR P5, PT, R41, 0x21, !P0 ;  /* 0x000000212900780c */ /* 0x000fc400047a1670 */
[----:B---3--:R-:W-:Y:S01]  /*d8d0*/  F2FP.SATFINITE.E5M2.F32.PACK_AB_MERGE_C R21, RZ, R16, RZ ;  /* 0x00000010ff15723e */ /* 0x008fe200048060ff */
[----:B------:R0:W-:Y:S01]  /*d8e0*/  @!P6 STG.E.U8 desc[UR16][R30.64+0x19], R19 ;  /* 0x000019131e00e986 */ /* 0x0001e2000c101110 */
[----:B------:R-:W-:-:S03]  /*d8f0*/  ISETP.LT.OR P6, PT, R41, 0x22, !P0 ;  /* 0x000000222900780c */ /* 0x000fc600047c1670 */
[----:B------:R1:W-:Y:S01]  /*d900*/  @!P2 STG.E.U8 desc[UR16][R28.64+0x21], R17 ;  /* 0x000021111c00a986 */ /* 0x0003e2000c101110 */
[----:B------:R-:W-:-:S03]  /*d910*/  ISETP.LT.OR P2, PT, R41, 0x2a, !P1 ;  /* 0x0000002a2900780c */ /* 0x000fc60004f41670 */
[----:B------:R-:W-:Y:S01]  /*d920*/  @!P3 STG.E.U8 desc[UR16][R28.64+0x20], R23 ;  /* 0x000020171c00b986 */ /* 0x000fe2000c101110 */
[----:B------:R-:W-:-:S03]  /*d930*/  ISETP.LT.OR P3, PT, R41, 0x29, !P1 ;  /* 0x000000292900780c */ /* 0x000fc60004f61670 */
[----:B------:R-:W-:Y:S01]  /*d940*/  @!P5 STG.E.U8 desc[UR16][R30.64+0x20], R21 ;  /* 0x000020151e00d986 */ /* 0x000fe2000c101110 */
[C---:B------:R-:W-:Y:S02]  /*d950*/  ISETP.LT.OR P5, PT, R41.reuse, 0x29, !P0 ;  /* 0x000000292900780c */ /* 0x040fe400047a1670 */
[----:B0-----:R-:W-:Y:S01]  /*d960*/  F2FP.SATFINITE.E5M2.F32.PACK_AB_MERGE_C R19, RZ, R14, RZ ;  /* 0x0000000eff13723e */ /* 0x001fe200048060ff */
[----:B------:R0:W-:Y:S01]  /*d970*/  @!P6 STG.E.U8 desc[UR16][R30.64+0x21], R15 ;  /* 0x0000210f1e00e986 */ /* 0x0001e2000c101110 */
[C---:B------:R-:W-:Y:S02]  /*d980*/  ISETP.LT.OR P6, PT, R41.reuse, 0x2a, !P0 ;  /* 0x0000002a2900780c */ /* 0x040fe400047c1670 */
[----:B-1----:R-:W-:Y:S01]  /*d990*/  F2FP.SATFINITE.E5M2.F32.PACK_AB_MERGE_C R17, RZ, R12, RZ ;  /* 0x0000000cff11723e */ /* 0x002fe200048060ff */
        /* <DEDUP_REMOVED lines=15> */
[----:B0-----:R-:W-:Y:S02]  /*da90*/  F2FP.SATFINITE.E5M2.F32.PACK_AB_MERGE_C R11, RZ, R6, RZ ;  /* 0x00000006ff0b723e */ /* 0x001fe400048060ff */
[C---:B------:R-:W-:Y:S01]  /*daa0*/  ISETP.LT.OR P5, PT, R41.reuse, 0x39, !P0 ;  /* 0x000000392900780c */ /* 0x040fe200047a1670 */
[----:B------:R0:W-:Y:S01]  /*dab0*/  @!P6 STG.E.U8 desc[UR16][R30.64+0x31], R7 ;  /* 0x000031071e00e986 */ /* 0x0001e2000c101110 */
[----:B-1----:R-:W-:Y:S02]  /*dac0*/  F2FP.SATFINITE.E5M2.F32.PACK_AB_MERGE_C R9, RZ, R4, RZ ;  /* 0x00000004ff09723e */ /* 0x002fe400048060ff */
[----:B------:R-:W-:Y:S01]  /*dad0*/  ISETP.LT.OR P6, PT, R41, 0x3a, !P0 ;  /* 0x0000003a2900780c */ /* 0x000fe200047c1670 */
[----:B------:R1:W-:Y:S04]  /*dae0*/  @!P2 STG.E.U8 desc[UR16][R28.64+0x39], R5 ;  /* 0x000039051c00a986 */ /* 0x0003e8000c101110 */
[----:B------:R3:W-:Y:S01]  /*daf0*/  @!P3 STG.E.U8 desc[UR16][R28.64+0x38], R11 ;  /* 0x0000380b1c00b986 */ /* 0x0007e2000c101110 */
[----:B------:R-:W-:Y:S01]  /*db00*/  FMUL R4, R227, UR20 ;  /* 0x00000014e3047c20 */ /* 0x000fe20008400000 */
[----:B------:R-:W-:-:S02]  /*db10*/  ISETP.LT.OR P3, PT, R41, 0x41, !P1 ;  /* 0x000000412900780c */ /* 0x000fc40004f61670 */
[----:B0-----:R-:W-:Y:S02]  /*db20*/  F2FP.SATFINITE.E5M2.F32.PACK_AB_MERGE_C R7, RZ, R3, RZ ;  /* 0x00000003ff07723e */ /* 0x001fe400048060ff */
[----:B-1----:R-:W-:Y:S01]  /*db30*/  F2FP.SATFINITE.E5M2.F32.PACK_AB_MERGE_C R5, RZ, R0, RZ ;  /* 0x00000000ff05723e */ /* 0x002fe200048060ff */
[----:B------:R-:W-:Y:S01]  /*db40*/  FMUL R0, R223, UR20 ;  /* 0x00000014df007c20 */ /* 0x000fe20008400000 */
[----:B------:R-:W-:Y:S01]  /*db50*/  ISETP.LT.OR P2, PT, R41, 0x42, !P1 ;  /* 0x000000422900780c */ /* 0x000fe20004f41670 */
[----:B------:R-:W2:Y:S01]  /*db60*/  LDL.LU R223, [R1+0x20] ;  /* 0x0000200001df7983 */ /* 0x000ea20000300800 */
[----:B---3--:R-:W-:Y:S02]  /*db70*/  F2FP.SATFINITE.E5M2.F32.PACK_AB_MERGE_C R11, RZ, R2, RZ ;  /* 0x00000002ff0b723e */ /* 0x008fe400048060ff */
[----:B------:R-:W-:Y:S01]  /*db80*/  F2FP.SATFINITE.E5M2.F32.PACK_AB_MERGE_C R13, RZ, R0, RZ ;  /* 0x00000000ff0d723e */ /* 0x000fe200048060ff */
[----:B----4-:R-:W-:Y:S01]  /*db90*/  FMUL R0, R225, UR20 ;  /* 0x00000014e1007c20 */ /* 0x010fe20008400000 */
[----:B------:R-:W-:Y:S01]  /*dba0*/  FMUL R2, R224, UR20 ;  /* 0x00000014e0027c20 */ /* 0x000fe20008400000 */
[----:B------:R-:W3:Y:S04]  /*dbb0*/  LDL.LU R225, [R1+0x24] ;  /* 0x0000240001e17983 */ /* 0x000ee80000300800 */
[----:B------:R-:W4:Y:S01]  /*dbc0*/  LDL.LU R224, [R1+0x28] ;  /* 0x0000280001e07983 */ /* 0x000f220000300800 */
[----:B------:R-:W-:-:S03]  /*dbd0*/  FMUL R3, R226, UR20 ;  /* 0x00000014e2037c20 */ /* 0x000fc60008400000 */
[----:B------:R-:W4:Y:S04]  /*dbe0*/  LDL.LU R226, [R1+0x2c] ;  /* 0x00002c0001e27983 */ /* 0x000f280000300800 */
[----:B------:R-:W4:Y:S04]  /*dbf0*/  LDL.LU R227, [R1+0x30] ;  /* 0x0000300001e37983 */ /* 0x000f280000300800 */
[----:B------:R-:W-:Y:S01]  /*dc00*/  @!P5 STG.E.U8 desc[UR16][R30.64+0x38], R9 ;  /* 0x000038091e00d986 */ /* 0x000fe2000c101110 */
[----:B------:R-:W-:-:S03]  /*dc10*/  ISETP.LT.OR P5, PT, R41, 0x41, !P0 ;  /* 0x000000412900780c */ /* 0x000fc600047a1670 */
[----:B------:R0:W-:Y:S01]  /*dc20*/  @!P6 STG.E.U8 desc[UR16][R30.64+0x39], R7 ;  /* 0x000039071e00e986 */ /* 0x0001e2000c101110 */
[----:B------:R-:W-:-:S03]  /*dc30*/  ISETP.LT.OR P6, PT, R41, 0x42, !P0 ;  /* 0x000000422900780c */ /* 0x000fc600047c1670 */
[----:B------:R-:W-:Y:S01]  /*dc40*/  @!P3 STG.E.U8 desc[UR16][R28.64+0x40], R11 ;  /* 0x0000400b1c00b986 */ /* 0x000fe2000c101110 */
[----:B------:R-:W-:-:S03]  /*dc50*/  ISETP.LT.OR P3, PT, R41, 0x49, !P1 ;  /* 0x000000492900780c */ /* 0x000fc60004f61670 */
[----:B------:R1:W-:Y:S01]  /*dc60*/  @!P2 STG.E.U8 desc[UR16][R28.64+0x41], R5 ;  /* 0x000041051c00a986 */ /* 0x0003e2000c101110 */
[----:B0-----:R-:W-:-:S03]  /*dc70*/  F2FP.SATFINITE.E5M2.F32.PACK_AB_MERGE_C R7, RZ, R0, RZ ;  /* 0x00000000ff07723e */ /* 0x001fc600048060ff */
[----:B------:R-:W-:Y:S01]  /*dc80*/  @!P5 STG.E.U8 desc[UR16][R30.64+0x40], R13 ;  /* 0x0000400d1e00d986 */ /* 0x000fe2000c101110 */
[C---:B------:R-:W-:Y:S02]  /*dc90*/  ISETP.LT.OR P2, PT, R41.reuse, 0x4a, !P1 ;  /* 0x0000004a2900780c */ /* 0x040fe40004f41670 */
[----:B-1----:R-:W-:Y:S01]  /*dca0*/  F2FP.SATFINITE.E5M2.F32.PACK_AB_MERGE_C R5, RZ, R2, RZ ;  /* 0x00000002ff05723e */ /* 0x002fe200048060ff */
[----:B------:R0:W-:Y:S01]  /*dcb0*/  @!P6 STG.E.U8 desc[UR16][R30.64+0x41], R7 ;  /* 0x000041071e00e986 */ /* 0x0001e2000c101110 */
[C---:B------:R-:W-:Y:S02]  /*dcc0*/  ISETP.LT.OR P5, PT, R41.reuse, 0x49, !P0 ;  /* 0x000000492900780c */ /* 0x040fe400047a1670 */
[C---:B------:R-:W-:Y:S01]  /*dcd0*/  ISETP.LT.OR P6, PT, R41.reuse, 0x4a, !P0 ;  /* 0x0000004a2900780c */ /* 0x040fe200047c1670 */
[----:B------:R1:W-:Y:S01]  /*dce0*/  @!P3 STG.E.U8 desc[UR16][R28.64+0x48], R5 ;  /* 0x000048051c00b986 */ /* 0x0003e2000c101110 */
[----:B------:R-:W-:Y:S02]  /*dcf0*/  ISETP.LT.OR P3, PT, R41, 0x51, !P1 ;  /* 0x000000512900780c */ /* 0x000fe40004f61670 */
[----:B------:R-:W-:-:S02]  /*dd00*/  F2FP.SATFINITE.E5M2.F32.PACK_AB_MERGE_C R9, RZ, R3, RZ ;  /* 0x00000003ff09723e */ /* 0x000fc400048060ff */
[----:B------:R-:W-:-:S03]  /*dd10*/  F2FP.SATFINITE.E5M2.F32.PACK_AB_MERGE_C R11, RZ, R4, RZ ;  /* 0x00000004ff0b723e */ /* 0x000fc600048060ff */
[----:B------:R1:W-:Y:S04]  /*dd20*/  @!P2 STG.E.U8 desc[UR16][R28.64+0x49], R9 ;  /* 0x000049091c00a986 */ /* 0x0003e8000c101110 */
[----:B------:R-:W-:Y:S01]  /*dd30*/  @!P5 STG.E.U8 desc[UR16][R30.64+0x48], R11 ;  /* 0x0000480b1e00d986 */ /* 0x000fe2000c101110 */
[----:B------:R-:W-:-:S03]  /*dd40*/  FMUL R0, R221, UR20 ;  /* 0x00000014dd007c20 */ /* 0x000fc60008400000 */
[----:B------:R-:W4:Y:S02]  /*dd50*/  LDL.LU R221, [R1+0x34] ;  /* 0x0000340001dd7983 */ /* 0x000f240000300800 */
[----:B0-----:R-:W-:-:S05]  /*dd60*/  F2FP.SATFINITE.E5M2.F32.PACK_AB_MERGE_C R7, RZ, R0, RZ ;  /* 0x00000000ff07723e */ /* 0x001fca00048060ff */
[----:B------:R-:W-:Y:S01]  /*dd70*/  @!P6 STG.E.U8 desc[UR16][R30.64+0x49], R7 ;  /* 0x000049071e00e986 */ /* 0x000fe2000c101110 */
[----:B--2---:R-:W-:-:S03]  /*dd80*/  FMUL R2, R220, UR20 ;  /* 0x00000014dc027c20 */ /* 0x004fc60008400000 */
[----:B------:R-:W2:Y:S02]  /*dd90*/  LDL.LU R220, [R1+0x38] ;  /* 0x0000380001dc7983 */ /* 0x000ea40000300800 */
[----:B-1----:R-:W-:-:S05]  /*dda0*/  F2FP.SATFINITE.E5M2.F32.PACK_AB_MERGE_C R5, RZ, R2, RZ ;  /* 0x00000002ff05723e */ /* 0x002fca00048060ff */
[----:B------:R0:W-:Y:S01]  /*ddb0*/  @!P3 STG.E.U8 desc[UR16][R28.64+0x50], R5 ;  /* 0x000050051c00b986 */ /* 0x0001e2000c101110 */
[----:B------:R-:W-:-:S03]  /*ddc0*/  FMUL R3, R222, UR20 ;  /* 0x00000014de037c20 */ /* 0x000fc60008400000 */
[----:B------:R-:W2:Y:S02]  /*ddd0*/  LDL.LU R222, [R1+0x3c] ;  /* 0x00003c0001de7983 */ /* 0x000ea40000300800 */
[----:B------:R-:W-:Y:S01]  /*dde0*/  F2FP.SATFINITE.E5M2.F32.PACK_AB_MERGE_C R9, RZ, R3, RZ ;  /* 0x00000003ff09723e */ /* 0x000fe200048060ff */
[----:B------:R-:W-:Y:S02]  /*ddf0*/  FMUL R0, R223, UR20 ;  /* 0x00000014df007c20 */ /* 0x000fe40008400000 */
[----:B------:R-:W2:Y:S03]  /*de00*/  LDL.LU R223, [R1+0x40] ;  /* 0x0000400001df7983 */ /* 0x000ea60000300800 */
[----:B------:R-:W-:Y:S01]  /*de10*/  F2FP.SATFINITE.E5M2.F32.PACK_AB_MERGE_C R13, RZ, R0, RZ ;  /* 0x00000000ff0d723e */ /* 0x000fe200048060ff */
[----:B---3--:R-:W-:Y:S02]  /*de20*/  FMUL R2, R225, UR20 ;  /* 0x00000014e1027c20 */ /* 0x008fe40008400000 */
[----:B------:R-:W3:Y:S01]  /*de30*/  LDL.LU R225, [R1+0x44] ;  /* 0x0000440001e17983 */ /* 0x000ee20000300800 */
[----:B----4-:R-:W-:-:S03]  /*de40*/  FMUL R0, R224, UR20 ;  /* 0x00000014e0007c20 */ /* 0x010fc60008400000 */
[----:B------:R-:W4:Y:S01]  /*de50*/  LDL.LU R224, [R1+0x48] ;  /* 0x0000480001e07983 */ /* 0x000f220000300800 */
[----:B------:R-:W-:Y:S01]  /*de60*/  FMUL R3, R226, UR20 ;  /* 0x00000014e2037c20 */ /* 0x000fe20008400000 */
[----:B0-----:R-:W-:Y:S02]  /*de70*/  F2FP.SATFINITE.E5M2.F32.PACK_AB_MERGE_C R5, RZ, R0, RZ ;  /* 0x00000000ff05723e */ /* 0x001fe400048060ff */
[----:B------:R-:W4:Y:S01]  /*de80*/  LDL.LU R226, [R1+0x4c] ;  /* 0x00004c0001e27983 */ /* 0x000f220000300800 */
[----:B------:R-:W-:-:S03]  /*de90*/  FMUL R0, R227, UR20 ;  /* 0x00000014e3007c20 */ /* 0x000fc60008400000 */
[----:B------:R-:W4:Y:S01]  /*dea0*/  LDL.LU R227, [R1+0x50] ;  /* 0x0000500001e37983 */ /* 0x000f220000300800 */
[C---:B------:R-:W-:Y:S02]  /*deb0*/  ISETP.LT.OR P2, PT, R41.reuse, 0x52, !P1 ;  /* 0x000000522900780c */ /* 0x040fe40004f41670 */
[C---:B------:R-:W-:Y:S01]  /*dec0*/  ISETP.LT.OR P6, PT, R41.reuse, 0x52, !P0 ;  /* 0x000000522900780c */ /* 0x040fe200047c1670 */
[----:B------:R-:W4:Y:S01]  /*ded0*/  LDL.LU R219, [R1+0x54] ;  /* 0x0000540001db7983 */ /* 0x000f220000300800 */
[C---:B------:R-:W-:Y:S02]  /*dee0*/  ISETP.LT.OR P5, PT, R41.reuse, 0x51, !P0 ;  /* 0x000000512900780c */ /* 0x040fe400047a1670 */
[----:B------:R-:W-:Y:S02]  /*def0*/  ISETP.LT.OR P3, PT, R41, 0x59, !P1 ;  /* 0x000000592900780c */ /* 0x000fe40004f61670 */
[----:B------:R-:W-:Y:S02]  /*df00*/  F2FP.SATFINITE.E5M2.F32.PACK_AB_MERGE_C R7, RZ, R2, RZ ;  /* 0x00000002ff07723e */ /* 0x000fe400048060ff */
[----:B------:R-:W-:-:S03]  /*df10*/  F2FP.SATFINITE.E5M2.F32.PACK_AB_MERGE_C R11, RZ, R0, RZ ;  /* 0x00000000ff0b723e */ /* 0x000fc600048060ff */
[----:B------:R0:W-:Y:S01]  /*df20*/  @!P2 STG.E.U8 desc[UR16][R28.64+0x51], R9 ;  /* 0x000051091c00a986 */ /* 0x0001e2000c101110 */
[----:B------:R-:W-:-:S03]  /*df30*/  ISETP.LT.OR P2, PT, R41, 0x5a, !P1 ;  /* 0x0000005a2900780c */ /* 0x000fc60004f41670 */
[----:B------:R-:W-:Y:S01]  /*df40*/  @!P6 STG.E.U8 desc[UR16][R30.64+0x51], R7 ;  /* 0x000051071e00e986 */ /* 0x000fe2000c101110 */
[----:B------:R-:W-:-:S03]  /*df50*/  ISETP.LT.OR P6, PT, R41, 0x5a, !P0 ;  /* 0x0000005a2900780c */ /* 0x000fc600047c1670 */
[----:B------:R-:W-:Y:S01]  /*df60*/  @!P5 STG.E.U8 desc[UR16][R30.64+0x50], R13 ;  /* 0x0000500d1e00d986 */ /* 0x000fe2000c101110 */
[----:B0-----:R-:W-:-:S03]  /*df70*/  F2FP.SATFINITE.E5M2.F32.PACK_AB_MERGE_C R9, RZ, R3, RZ ;  /* 0x00000003ff09723e */ /* 0x001fc600048060ff */
[----:B------:R0:W-:Y:S04]  /*df80*/  @!P3 STG.E.U8 desc[UR16][R28.64+0x58], R5 ;  /* 0x000058051c00b986 */ /* 0x0001e8000c101110 */
[----:B------:R1:W-:Y:S01]  /*df90*/  @!P2 STG.E.U8 desc[UR16][R28.64+0x59], R9 ;  /* 0x000059091c00a986 */ /* 0x0003e2000c101110 */
[----:B------:R-:W-:-:S03]  /*dfa0*/  FMUL R0, R221, UR20 ;  /* 0x00000014dd007c20 */ /* 0x000fc60008400000 */
[----:B------:R-:W4:Y:S02]  /*dfb0*/  LDL.LU R221, [R1+0x58] ;  /* 0x0000580001dd7983 */ /* 0x000f240000300800 */
[----:B0-----:R-:W-:-:S05]  /*dfc0*/  F2FP.SATFINITE.E5M2.F32.PACK_AB_MERGE_C R5, RZ, R0, RZ ;  /* 0x00000000ff05723e */ /* 0x001fca00048060ff */
[----:B------:R0:W-:Y:S01]  /*dfd0*/  @!P6 STG.E.U8 desc[UR16][R30.64+0x59], R5 ;  /* 0x000059051e00e986 */ /* 0x0001e2000c101110 */
[----:B--2---:R-:W-:-:S03]  /*dfe0*/  FMUL R2, R220, UR20 ;  /* 0x00000014dc027c20 */ /* 0x004fc60008400000 */
[----:B------:R-:W2:Y:S02]  /*dff0*/  LDL.LU R220, [R1+0x5c] ;  /* 0x00005c0001dc7983 */ /* 0x000ea40000300800 */
[----:B------:R-:W-:Y:S01]  /*e000*/  F2FP.SATFINITE.E5M2.F32.PACK_AB_MERGE_C R7, RZ, R2, RZ ;  /* 0x00000002ff07723e */ /* 0x000fe200048060ff */
[----:B------:R-:W-:Y:S02]  /*e010*/  FMUL R3, R222, UR20 ;  /* 0x00000014de037c20 */ /* 0x000fe40008400000 */
[----:B------:R-:W2:Y:S03]  /*e020*/  LDL.LU R222, [R1+0x60] ;  /* 0x0000600001de7983 */ /* 0x000ea60000300800 */
[----:B-1----:R-:W-:Y:S01]  /*e030*/  F2FP.SATFINITE.E5M2.F32.PACK_AB_MERGE_C R9, RZ, R3, RZ ;  /* 0x00000003ff09723e */ /* 0x002fe200048060ff */
[----:B------:R-:W-:Y:S02]  /*e040*/  FMUL R4, R223, UR20 ;  /* 0x00000014df047c20 */ /* 0x000fe40008400000 */
[----:B------:R-:W2:Y:S01]  /*e050*/  LDL.LU R223, [R1+0x64] ;  /* 0x0000640001df7983 */ /* 0x000ea20000300800 */
[----:B---3--:R-:W-:-:S03]  /*e060*/  FMUL R0, R225, UR20 ;  /* 0x00000014e1007c20 */ /* 0x008fc60008400000 */
[----:B------:R-:W3:Y:S01]  /*e070*/  LDL.LU R225, [R1+0x68] ;  /* 0x0000680001e17983 */ /* 0x000ee20000300800 */
[----:B----4-:R-:W-:Y:S01]  /*e080*/  FMUL R2, R224, UR20 ;  /* 0x00000014e0027c20 */ /* 0x010fe20008400000 */
[----:B0-----:R-:W-:Y:S02]  /*e090*/  F2FP.SATFINITE.E5M2.F32.PACK_AB_MERGE_C R5, RZ, R0, RZ ;  /* 0x00000000ff05723e */ /* 0x001fe400048060ff */
[----:B------:R-:W4:Y:S01]  /*e0a0*/  LDL.LU R224, [R1+0x6c] ;  /* 0x00006c0001e07983 */ /* 0x000f220000300800 */
[----:B------:R-:W-:-:S03]  /*e0b0*/  FMUL R3, R226, UR20 ;  /* 0x00000014e2037c20 */ /* 0x000fc60008400000 */
[----:B------:R-:W4:Y:S01]  /*e0c0*/  LDL.LU R226, [R1+0x70] ;  /* 0x0000700001e27983 */ /* 0x000f220000300800 */
[----:B------:R-:W-:-:S03]  /*e0d0*/  FMUL R0, R227, UR20 ;  /* 0x00000014e3007c20 */ /* 0x000fc60008400000 */
[----:B------:R-:W4:Y:S01]  /*e0e0*/  LDL.LU R227, [R1+0x74] ;  /* 0x0000740001e37983 */ /* 0x000f220000300800 */
[C---:B------:R-:W-:Y:S02]  /*e0f0*/  ISETP.LT.OR P5, PT, R41.reuse, 0x59, !P0 ;  /* 0x000000592900780c */ /* 0x040fe400047a1670 */
[C---:B------:R-:W-:Y:S02]  /*e100*/  ISETP.LT.OR P2, PT, R41.reuse, 0x62, !P1 ;  /* 0x000000622900780c */ /* 0x040fe40004f41670 */
[C---:B------:R-:W-:Y:S02]  /*e110*/  ISETP.LT.OR P3, PT, R41.reuse, 0x61, !P1 ;  /* 0x000000612900780c */ /* 0x040fe40004f61670 */
[----:B------:R-:W-:-:S07]  /*e120*/  ISETP.LT.OR P6, PT, R41, 0x62, !P0 ;  /* 0x000000622900780c */ /* 0x000fce00047c1670 */
[----:B------:R-:W-:Y:S01]  /*e130*/  @!P5 STG.E.U8 desc[UR16][R30.64+0x58], R11 ;  /* 0x0000580b1e00d986 */ /* 0x000fe2000c101110 */
[----:B------:R-:W-:-:S03]  /*e140*/  ISETP.LT.OR P5, PT, R41, 0x61, !P0 ;  /* 0x000000612900780c */ /* 0x000fc600047a1670 */
[----:B------:R0:W-:Y:S01]  /*e150*/  @!P2 STG.E.U8 desc[UR16][R28.64+0x61], R9 ;  /* 0x000061091c00a986 */ /* 0x0001e2000c101110 */
[----:B------:R-:W-:-:S03]  /*e160*/  ISETP.LT.OR P2, PT, R41, 0x6a, !P1 ;  /* 0x0000006a2900780c */ /* 0x000fc60004f41670 */
[----:B------:R1:W-:Y:S01]  /*e170*/  @!P3 STG.E.U8 desc[UR16][R28.64+0x60], R7 ;  /* 0x000060071c00b986 */ /* 0x0003e2000c101110 */
[----:B------:R-:W-:Y:S02]  /*e180*/  ISETP.LT.OR P3, PT, R41, 0x69, !P1 ;  /* 0x000000692900780c */ /* 0x000fe40004f61670 */
[----:B------:R-:W-:Y:S01]  /*e190*/  F2FP.SATFINITE.E5M2.F32.PACK_AB_MERGE_C R13, RZ, R4, RZ ;  /* 0x00000004ff0d723e */ /* 0x000fe200048060ff */
[----:B------:R1:W-:Y:S01]  /*e1a0*/  @!P6 STG.E.U8 desc[UR16][R30.64+0x61], R5 ;  /* 0x000061051e00e986 */ /* 0x0003e2000c101110 */
[----:B0-----:R-:W-:-:S03]  /*e1b0*/  F2FP.SATFINITE.E5M2.F32.PACK_AB_MERGE_C R9, RZ, R3, RZ ;  /* 0x00000003ff09723e */ /* 0x001fc600048060ff */
[----:B------:R-:W-:Y:S01]  /*e1c0*/  @!P5 STG.E.U8 desc[UR16][R30.64+0x60], R13 ;  /* 0x0000600d1e00d986 */ /* 0x000fe2000c101110 */
[----:B-1----:R-:W-:-:S03]  /*e1d0*/  F2FP.SATFINITE.E5M2.F32.PACK_AB_MERGE_C R7, RZ, R2, RZ ;  /* 0x00000002ff07723e */ /* 0x002fc600048060ff */
[----:B------:R-:W-:Y:S01]  /*e1e0*/  @!P2 STG.E.U8 desc[UR16][R28.64+0x69], R9 ;  /* 0x000069091c00a986 */ /* 0x000fe2000c101110 */
[C---:B------:R-:W-:Y:S02]  /*e1f0*/  ISETP.LT.OR P5, PT, R41.reuse, 0x69, !P0 ;  /* 0x000000692900780c */ /* 0x040fe400047a1670 */
[C---:B------:R-:W-:Y:S01]  /*e200*/  ISETP.LT.OR P6, PT, R41.reuse, 0x6a, !P0 ;  /* 0x0000006a2900780c */ /* 0x040fe200047c1670 */
[----:B------:R0:W-:Y:S01]  /*e210*/  @!P3 STG.E.U8 desc[UR16][R28.64+0x68], R7 ;  /* 0x000068071c00b986 */ /* 0x0001e2000c101110 */
[----:B------:R-:W-:Y:S01]  /*e220*/  ISETP.LT.OR P2, PT, R41, 0x72, !P1 ;  /* 0x000000722900780c */ /* 0x000fe20004f41670 */
[----:B------:R-:W-:Y:S01]  /*e230*/  FMUL R2, R219, UR20 ;  /* 0x00000014db027c20 */ /* 0x000fe20008400000 */
[----:B------:R-:W-:Y:S02]  /*e240*/  ISETP.LT.OR P3, PT, R41, 0x71, !P1 ;  /* 0x000000712900780c */ /* 0x000fe40004f61670 */
[----:B------:R-:W-:Y:S02]  /*e250*/  F2FP.SATFINITE.E5M2.F32.PACK_AB_MERGE_C R11, RZ, R0, RZ ;  /* 0x00000000ff0b723e */ /* 0x000fe400048060ff */
[----:B------:R-:W-:-:S03]  /*e260*/  F2FP.SATFINITE.E5M2.F32.PACK_AB_MERGE_C R5, RZ, R2, RZ ;  /* 0x00000002ff05723e */ /* 0x000fc600048060ff */
[----:B------:R-:W-:Y:S01]  /*e270*/  @!P5 STG.E.U8 desc[UR16][R30.64+0x68], R11 ;  /* 0x0000680b1e00d986 */ /* 0x000fe2000c101110 */
[----:B------:R-:W-:-:S03]  /*e280*/  ISETP.LT.OR P5, PT, R41, 0x71, !P0 ;  /* 0x000000712900780c */ /* 0x000fc600047a1670 */
[----:B------:R-:W-:Y:S01]  /*e290*/  @!P6 STG.E.U8 desc[UR16][R30.64+0x69], R5 ;  /* 0x000069051e00e986 */ /* 0x000fe2000c101110 */
[----:B------:R-:W-:Y:S01]  /*e2a0*/  ISETP.LT.OR P6, PT, R41, 0x72, !P0 ;  /* 0x000000722900780c */ /* 0x000fe200047c1670 */
[----:B------:R-:W-:-:S05]  /*e2b0*/  FMUL R0, R221, UR20 ;  /* 0x00000014dd007c20 */ /* 0x000fca0008400000 */
[----:B0-----:R-:W-:-:S05]  /*e2c0*/  F2FP.SATFINITE.E5M2.F32.PACK_AB_MERGE_C R7, RZ, R0, RZ ;  /* 0x00000000ff07723e */ /* 0x001fca00048060ff */
[----:B------:R0:W-:Y:S01]  /*e2d0*/  @!P3 STG.E.U8 desc[UR16][R28.64+0x70], R7 ;  /* 0x000070071c00b986 */ /* 0x0001e2000c101110 */
[C---:B------:R-:W-:Y:S02]  /*e2e0*/  ISETP.LT.OR P3, PT, R41.reuse, 0x79, !P0 ;  /* 0x000000792900780c */ /* 0x040fe40004761670 */
[----:B------:R-:W-:Y:S01]  /*e2f0*/  ISETP.LT.OR P0, PT, R41, 0x7a, !P0 ;  /* 0x0000007a2900780c */ /* 0x000fe20004701670 */
[----:B--2---:R-:W-:-:S05]  /*e300*/  FMUL R3, R220, UR20 ;  /* 0x00000014dc037c20 */ /* 0x004fca0008400000 */
[----:B------:R-:W-:-:S05]  /*e310*/  F2FP.SATFINITE.E5M2.F32.PACK_AB_MERGE_C R9, RZ, R3, RZ ;  /* 0x00000003ff09723e */ /* 0x000fca00048060ff */
[----:B------:R1:W-:Y:S01]  /*e320*/  @!P2 STG.E.U8 desc[UR16][R28.64+0x71], R9 ;  /* 0x000071091c00a986 */ /* 0x0003e2000c101110 */
[C---:B------:R-:W-:Y:S02]  /*e330*/  ISETP.LT.OR P2, PT, R41.reuse, 0x79, !P1 ;  /* 0x000000792900780c */ /* 0x040fe40004f41670 */
[----:B------:R-:W-:Y:S01]  /*e340*/  ISETP.LT.OR P1, PT, R41, 0x7a, !P1 ;  /* 0x0000007a2900780c */ /* 0x000fe20004f21670 */
[----:B------:R-:W-:-:S05]  /*e350*/  FMUL R0, R222, UR20 ;  /* 0x00000014de007c20 */ /* 0x000fca0008400000 */
[----:B------:R-:W-:-:S05]  /*e360*/  F2FP.SATFINITE.E5M2.F32.PACK_AB_MERGE_C R13, RZ, R0, RZ ;  /* 0x00000000ff0d723e */ /* 0x000fca00048060ff */
[----:B------:R2:W-:Y:S01]  /*e370*/  @!P5 STG.E.U8 desc[UR16][R30.64+0x70], R13 ;  /* 0x0000700d1e00d986 */ /* 0x0005e2000c101110 */
[----:B------:R-:W-:Y:S01]  /*e380*/  FMUL R0, R223, UR20 ;  /* 0x00000014df007c20 */ /* 0x000fe20008400000 */
[----:B---3--:R-:W-:Y:S01]  /*e390*/  FMUL R2, R225, UR20 ;  /* 0x00000014e1027c20 */ /* 0x008fe20008400000 */
[----:B----4-:R-:W-:-:S03]  /*e3a0*/  FMUL R3, R224, UR20 ;  /* 0x00000014e0037c20 */ /* 0x010fc60008400000 */
[----:B0-----:R-:W-:Y:S01]  /*e3b0*/  F2FP.SATFINITE.E5M2.F32.PACK_AB_MERGE_C R7, RZ, R0, RZ ;  /* 0x00000000ff07723e */ /* 0x001fe200048060ff */
[----:B------:R-:W-:Y:S01]  /*e3c0*/  FMUL R4, R226, UR20 ;  /* 0x00000014e2047c20 */ /* 0x000fe20008400000 */
[----:B------:R-:W-:Y:S01]  /*e3d0*/  FMUL R5, R227, UR20 ;  /* 0x00000014e3057c20 */ /* 0x000fe20008400000 */
[----:B-1----:R-:W-:Y:S02]  /*e3e0*/  F2FP.SATFINITE.E5M2.F32.PACK_AB_MERGE_C R9, RZ, R2, RZ ;  /* 0x00000002ff09723e */ /* 0x002fe400048060ff */
[----:B------:R-:W-:Y:S02]  /*e3f0*/  F2FP.SATFINITE.E5M2.F32.PACK_AB_MERGE_C R3, RZ, R3, RZ ;  /* 0x00000003ff03723e */ /* 0x000fe400048060ff */
[----:B------:R-:W-:Y:S02]  /*e400*/  F2FP.SATFINITE.E5M2.F32.PACK_AB_MERGE_C R11, RZ, R4, RZ ;  /* 0x00000004ff0b723e */ /* 0x000fe400048060ff */
[----:B------:R-:W-:Y:S01]  /*e410*/  F2FP.SATFINITE.E5M2.F32.PACK_AB_MERGE_C R5, RZ, R5, RZ ;  /* 0x00000005ff05723e */ /* 0x000fe200048060ff */
[----:B------:R2:W-:Y:S04]  /*e420*/  @!P6 STG.E.U8 desc[UR16][R30.64+0x71], R7 ;  /* 0x000071071e00e986 */ /* 0x0005e8000c101110 */
[----:B------:R2:W-:Y:S04]  /*e430*/  @!P2 STG.E.U8 desc[UR16][R28.64+0x78], R9 ;  /* 0x000078091c00a986 */ /* 0x0005e8000c101110 */
[----:B------:R2:W-:Y:S04]  /*e440*/  @!P1 STG.E.U8 desc[UR16][R28.64+0x79], R3 ;  /* 0x000079031c009986 */ /* 0x0005e8000c101110 */
[----:B------:R2:W-:Y:S04]  /*e450*/  @!P3 STG.E.U8 desc[UR16][R30.64+0x78], R11 ;  /* 0x0000780b1e00b986 */ /* 0x0005e8000c101110 */
[----:B------:R2:W-:Y:S02]  /*e460*/  @!P0 STG.E.U8 desc[UR16][R30.64+0x79], R5 ;  /* 0x000079051e008986 */ /* 0x0005e4000c101110 */
.L_x_290:
[----:B------:R-:W-:Y:S05]  /*e470*/  BSYNC B0 ;  /* 0x0000000000007941 */ /* 0x000fea0003800000 */
.L_x_32:
[----:B0-2---:R-:W2:Y:S04]  /*e480*/  LDL.LU R3, [R1+0x78] ;  /* 0x0000780001037983 */ /* 0x005ea80000300800 */
[----:B-----5:R-:W2:Y:S01]  /*e490*/  LDL.LU R2, [R1+0x7c] ;  /* 0x00007c0001027983 */ /* 0x020ea20000300800 */
[----:B------:R-:W-:Y:S01]  /*e4a0*/  ULDC UR6, c[0x0][0xc] ;  /* 0x0000030000067ab9 */ /* 0x000fe20000000800 */
[----:B------:R-:W-:Y:S01]  /*e4b0*/  ULDC UR7, c[0x0][0x10] ;  /* 0x0000040000077ab9 */ /* 0x000fe20000000800 */
[----:B------:R-:W2:Y:S01]  /*e4c0*/  LDC R5, c[0x0][0x14] ;  /* 0x00000500ff057b82 */ /* 0x000ea20000000800 */
[----:B------:R-:W-:Y:S01]  /*e4d0*/  UIMAD.WIDE.U32 UR6, UR6, UR7, URZ ;  /* 0x00000007060672a5 */ /* 0x000fe2000f8e003f */
[----:B------:R-:W-:Y:S01]  /*e4e0*/  PRMT R0, RZ, 0x7610, R0 ;  /* 0x00007610ff007816 */ /* 0x000fe20000000000 */
[----:B------:R-:W-:-:S04]  /*e4f0*/  UMOV UR22, 0xffffffff ;  /* 0xffffffff00167882 */ /* 0x000fc80000000000 */
[----:B--2---:R-:W-:-:S04]  /*e500*/  IMAD.WIDE.U32 R2, R5, UR6, R2 ;  /* 0x0000000605027c25 */ /* 0x004fc8000f8e0002 */
[----:B------:R-:W-:Y:S01]  /*e510*/  IMAD R5, R5, UR7, RZ ;  /* 0x0000000705057c24 */ /* 0x000fe2000f8e02ff */
[----:B------:R-:W-:Y:S01]  /*e520*/  ULDC.64 UR6, c[0x0][0x650] ;  /* 0x0001940000067ab9 */ /* 0x000fe20000000a00 */
[----:B------:R-:W-:Y:S01]  /*e530*/  IMAD.MOV.U32 R19, RZ, RZ, R2 ;  /* 0x000000ffff137224 */ /* 0x000fe200078e0002 */
[----:B------:R-:W-:Y:S01]  /*e540*/  ISETP.GE.U32.AND P0, PT, R2, UR6, PT ;  /* 0x0000000602007c0c */ /* 0x000fe2000bf06070 */
[----:B------:R-:W-:Y:S02]  /*e550*/  IMAD.IADD R22, R3, 0x1, R5 ;  /* 0x0000000103167824 */ /* 0x000fe400078e0205 */
[----:B------:R-:W-:-:S03]  /*e560*/  IMAD.MOV.U32 R2, RZ, RZ, -0x1 ;  /* 0xffffffffff027424 */ /* 0x000fc600078e00ff */
[----:B------:R0:W-:Y:S01]  /*e570*/  STL [R1+0x78], R22 ;  /* 0x0000781601007387 */ /* 0x0001e20000100800 */
[----:B------:R-:W-:-:S03]  /*e580*/  ISETP.GE.U32.AND.EX P0, PT, R22, UR7, PT, P0 ;  /* 0x0000000716007c0c */ /* 0x000fc6000bf06100 */
[----:B------:R0:W-:Y:S04]  /*e590*/  STL [R1+0x7c], R19 ;  /* 0x00007c1301007387 */ /* 0x0001e80000100800 */
[----:B------:R0:W-:Y:S06]  /*e5a0*/  STL [R1+0x80], R2 ;  /* 0x0000800201007387 */ /* 0x0001ec0000100800 */
[----:B------:R-:W-:Y:S05]  /*e5b0*/  @P0 BRA `(.L_x_291) ;  /* 0x00000004006c0947 */ /* 0x000fea0003800000 */
[----:B------:R-:W2:Y:S01]  /*e5c0*/  S2R R14, SR_CTAID.X ;  /* 0x00000000000e7919 */ /* 0x000ea20000002500 */
[----:B------:R-:W5:Y:S01]  /*e5d0*/  LDC.64 R8, c[0x0][0x628] ;  /* 0x00018a00ff087b82 */ /* 0x000f620000000a00 */
[----:B------:R-:W-:Y:S01]  /*e5e0*/  ULDC UR6, c[0x0][0x150] ;  /* 0x0000540000067ab9 */ /* 0x000fe20000000800 */
[----:B------:R-:W-:Y:S01]  /*e5f0*/  IMAD.MOV.U32 R6, RZ, RZ, R19 ;  /* 0x000000ffff067224 */ /* 0x000fe200078e0013 */
[----:B------:R-:W0:Y:S01]  /*e600*/  S2R R16, SR_CTAID.Y ;  /* 0x0000000000107919 */ /* 0x000e220000002600 */
[----:B------:R-:W-:-:S04]  /*e610*/  IMAD.MOV.U32 R7, RZ, RZ, R22 ;  /* 0x000000ffff077224 */ /* 0x000fc800078e0016 */
[----:B------:R-:W0:Y:S08]  /*e620*/  LDC R17, c[0x0][0x144] ;  /* 0x00005100ff117b82 */ /* 0x000e300000000800 */
[----:B------:R-:W0:Y:S08]  /*e630*/  LDC R10, c[0x0][0x630] ;  /* 0x00018c00ff0a7b82 */ /* 0x000e300000000800 */
[----:B------:R-:W0:Y:S01]  /*e640*/  LDC.64 R12, c[0x0][0x620] ;  /* 0x00018800ff0c7b82 */ /* 0x000e220000000a00 */
[----:B-----5:R-:W-:-:S04]  /*e650*/  ISETP.NE.U32.AND P0, PT, R8, RZ, PT ;  /* 0x000000ff0800720c */ /* 0x020fc80003f05070 */
[----:B------:R-:W-:Y:S02]  /*e660*/  ISETP.NE.AND.EX P0, PT, R9, RZ, PT, P0 ;  /* 0x000000ff0900720c */ /* 0x000fe40003f05300 */
[----:B--2---:R-:W-:-:S05]  /*e670*/  I2FP.F32.U32 R0, R14 ;  /* 0x0000000e00007245 */ /* 0x004fca0000201000 */
[----:B------:R-:W-:-:S04]  /*e680*/  FMUL R0, R0, UR6 ;  /* 0x0000000600007c20 */ /* 0x000fc80008400000 */
[----:B------:R2:W0:Y:S02]  /*e690*/  F2I.U32.TRUNC.NTZ R15, R0 ;  /* 0x00000000000f7305 */ /* 0x000424000020f000 */
[----:B------:R-:W-:Y:S05]  /*e6a0*/  @!P0 BRA `(.L_x_292) ;  /* 0x0000000000288947 */ /* 0x000fea0003800000 */
[----:B--2---:R-:W2:Y:S02]  /*e6b0*/  LDC R0, c[0x0][0x634] ;  /* 0x00018d00ff007b82 */ /* 0x004ea40000000800 */
[----:B--2---:R-:W-:-:S05]  /*e6c0*/  IADD3 R7, P0, R19, R0, RZ ;  /* 0x0000000013077210 */ /* 0x004fca0007f1e0ff */
[----:B------:R-:W-:-:S04]  /*e6d0*/  IMAD.X R11, RZ, RZ, R22, P0 ;  /* 0x000000ffff0b7224 */ /* 0x000fc800000e0616 */
[----:B0-----:R-:W-:-:S04]  /*e6e0*/  IMAD.WIDE.U32 R2, R11, R8, RZ ;  /* 0x000000080b027225 */ /* 0x001fc800078e00ff */
[----:B------:R-:W-:-:S04]  /*e6f0*/  IMAD.WIDE.U32 R4, P0, R7, R9, R2 ;  /* 0x0000000907047225 */ /* 0x000fc80007800002 */
[----:B------:R-:W-:-:S04]  /*e700*/  IMAD.WIDE.U32 R2, R7, R8, RZ ;  /* 0x0000000807027225 */ /* 0x000fc800078e00ff */
[----:B------:R-:W-:Y:S01]  /*e710*/  IMAD.X R7, RZ, RZ, RZ, P0 ;  /* 0x000000ffff077224 */ /* 0x000fe200000e06ff */
[----:B------:R-:W-:Y:S01]  /*e720*/  IADD3 RZ, P0, R3, R4, RZ ;  /* 0x0000000403ff7210 */ /* 0x000fe20007f1e0ff */
[----:B------:R-:W-:-:S04]  /*e730*/  IMAD.MOV.U32 R6, RZ, RZ, R5 ;  /* 0x000000ffff067224 */ /* 0x000fc800078e0005 */
[----:B------:R-:W-:-:S08]  /*e740*/  IMAD.WIDE.U32.X R6, R11, R9, R6, P0 ;  /* 0x000000090b067225 */ /* 0x000fd000000e0406 */
.L_x_292:
[-CC-:B01----:R-:W-:Y:S01]  /*e750*/  SHF.R.U64 R24, R6, R10.reuse, R7.reuse ;  /* 0x0000000a06187219 */ /* 0x183fe20000001207 */
[----:B------:R-:W0:Y:S01]  /*e760*/  LDC.64 R20, c[0x0][0x640] ;  /* 0x00019000ff147b82 */ /* 0x000e220000000a00 */
[----:B--2---:R-:W-:Y:S01]  /*e770*/  SHF.R.U32.HI R0, RZ, R10, R7 ;  /* 0x0000000aff007219 */ /* 0x004fe20000011607 */
[----:B------:R-:W-:Y:S01]  /*e780*/  IMAD.MOV.U32 R2, RZ, RZ, R19 ;  /* 0x000000ffff027224 */ /* 0x000fe200078e0013 */
[----:B------:R-:W-:Y:S01]  /*e790*/  IADD3 R5, P0, RZ, -R24, RZ ;  /* 0x80000018ff057210 */ /* 0x000fe20007f1e0ff */
[----:B------:R-:W-:Y:S01]  /*e7a0*/  IMAD.MOV R15, RZ, RZ, -R15 ;  /* 0x000000ffff0f7224 */ /* 0x000fe200078e0a0f */
[----:B------:R-:W-:Y:S01]  /*e7b0*/  ULDC UR6, c[0x0][0x154] ;  /* 0x0000550000067ab9 */ /* 0x000fe20000000800 */
[----:B------:R-:W-:Y:S02]  /*e7c0*/  IMAD.MOV.U32 R7, RZ, RZ, 0x1 ;  /* 0x00000001ff077424 */ /* 0x000fe400078e00ff */
[----:B------:R-:W1:Y:S01]  /*e7d0*/  LDC R4, c[0x0][0x618] ;  /* 0x00018600ff047b82 */ /* 0x000e620000000800 */
[----:B------:R-:W-:-:S02]  /*e7e0*/  IMAD.X R3, RZ, RZ, ~R0, P0 ;  /* 0x000000ffff037224 */ /* 0x000fc400000e0e00 */
[----:B------:R-:W-:Y:S02]  /*e7f0*/  IMAD R15, R17, R15, R14 ;  /* 0x0000000f110f7224 */ /* 0x000fe400078e020e */
[-C--:B------:R-:W-:Y:S02]  /*e800*/  IMAD R0, R3, R12.reuse, RZ ;  /* 0x0000000c03007224 */ /* 0x080fe400078e02ff */
[----:B------:R-:W-:Y:S01]  /*e810*/  IMAD.MOV.U32 R3, RZ, RZ, R22 ;  /* 0x000000ffff037224 */ /* 0x000fe200078e0016 */
[----:B------:R-:W2:Y:S01]  /*e820*/  LDC R6, c[0x0][0x608] ;  /* 0x00018200ff067b82 */ /* 0x000ea20000000800 */
[----:B------:R-:W-:-:S04]  /*e830*/  IMAD.WIDE.U32 R2, R5, R12, R2 ;  /* 0x0000000c05027225 */ /* 0x000fc800078e0002 */
[----:B------:R-:W-:-:S03]  /*e840*/  IMAD R5, R5, R13, R0 ;  /* 0x0000000d05057224 */ /* 0x000fc600078e0200 */
[----:B------:R-:W5:Y:S01]  /*e850*/  LDC R18, c[0x0][0x658] ;  /* 0x00019600ff127b82 */ /* 0x000f620000000800 */
[----:B------:R-:W-:Y:S01]  /*e860*/  I2FP.F32.U32 R0, R16 ;  /* 0x0000001000007245 */ /* 0x000fe20000201000 */
[----:B------:R-:W-:Y:S01]  /*e870*/  IMAD.IADD R3, R3, 0x1, R5 ;  /* 0x0000000103037824 */ /* 0x000fe200078e0205 */
[----:B0-----:R-:W-:Y:S01]  /*e880*/  ISETP.NE.U32.AND P0, PT, R20, RZ, PT ;  /* 0x000000ff1400720c */ /* 0x001fe20003f05070 */
[----:B------:R-:W-:Y:S02]  /*e890*/  IMAD.MOV.U32 R5, RZ, RZ, -0x1 ;  /* 0xffffffffff057424 */ /* 0x000fe400078e00ff */
[----:B------:R-:W-:Y:S02]  /*e8a0*/  FMUL R0, R0, UR6 ;  /* 0x0000000600007c20 */ /* 0x000fe40008400000 */
[----:B------:R-:W0:Y:S01]  /*e8b0*/  LDC R13, c[0x0][0x148] ;  /* 0x00005200ff0d7b82 */ /* 0x000e220000000800 */
[----:B-1----:R-:W-:Y:S01]  /*e8c0*/  SHF.R.U64 R10, R2, R4, R3 ;  /* 0x00000004020a7219 */ /* 0x002fe20000001203 */
[----:B------:R1:W0:Y:S01]  /*e8d0*/  F2I.U32.TRUNC.NTZ R12, R0 ;  /* 0x00000000000c7305 */ /* 0x000222000020f000 */
[----:B------:R-:W-:-:S02]  /*e8e0*/  ISETP.NE.AND.EX P0, PT, R21, RZ, PT, P0 ;  /* 0x000000ff1500720c */ /* 0x000fc40003f05300 */
[----:B------:R-:W-:-:S03]  /*e8f0*/  SHF.R.U32.HI R3, RZ, R4, R3 ;  /* 0x00000004ff037219 */ /* 0x000fc60000011603 */
[----:B------:R-:W0:Y:S01]  /*e900*/  LDC R14, c[0x0][0x600] ;  /* 0x00018000ff0e7b82 */ /* 0x000e220000000800 */
[-CC-:B--2---:R-:W-:Y:S02]  /*e910*/  SHF.R.U64 R8, R10, R6.reuse, R3.reuse ;  /* 0x000000060a087219 */ /* 0x184fe40000001203 */
[----:B------:R-:W-:-:S05]  /*e920*/  SHF.R.U32.HI R3, RZ, R6, R3 ;  /* 0x00000006ff037219 */ /* 0x000fca0000011603 */
[----:B------:R-:W2:Y:S01]  /*e930*/  LDC R19, c[0x0][0x648] ;  /* 0x00019200ff137b82 */ /* 0x000ea20000000800 */
[-CC-:B-----5:R-:W-:Y:S02]  /*e940*/  SHF.R.U64 R11, R8, R18.reuse, R3.reuse ;  /* 0x00000012080b7219 */ /* 0x1a0fe40000001203 */
[-C--:B------:R-:W-:Y:S02]  /*e950*/  SHF.L.U32 R5, R5, R18.reuse, RZ ;  /* 0x0000001205057219 */ /* 0x080fe400000006ff */
[-C--:B------:R-:W-:Y:S01]  /*e960*/  SHF.R.U32.HI R3, RZ, R18.reuse, R3 ;  /* 0x00000012ff037219 */ /* 0x080fe20000011603 */
[----:B------:R-:W-:Y:S01]  /*e970*/  IMAD.MOV.U32 R2, RZ, RZ, R11 ;  /* 0x000000ffff027224 */ /* 0x000fe200078e000b */
[----:B------:R-:W-:Y:S01]  /*e980*/  SHF.L.U32 R40, R7, R18, RZ ;  /* 0x0000001207287219 */ /* 0x000fe200000006ff */
[----:B------:R-:W0:Y:S01]  /*e990*/  LDC R22, c[0x0][0x638] ;  /* 0x00018e00ff167b82 */ /* 0x000e220000000800 */
[----:B------:R-:W-:-:S07]  /*e9a0*/  LOP3.LUT R17, RZ, R5, RZ, 0x33, !PT ;  /* 0x00000005ff117212 */ /* 0x000fce00078e33ff */
[----:B------:R-:W0:Y:S01]  /*e9b0*/  LDC R23, c[0x0][0x610] ;  /* 0x00018400ff177b82 */ /* 0x000e220000000800 */
[----:B-1----:R-:W-:Y:S05]  /*e9c0*/  @!P0 BRA `(.L_x_293) ;  /* 0x0000000000288947 */ /* 0x002fea0003800000 */
        /* <DEDUP_REMOVED lines=10> */
.L_x_293:
[----:B--2---:R-:W-:Y:S01]  /*ea70*/  SHF.R.U64 R0, R2, R19, R3 ;  /* 0x0000001302007219 */ /* 0x004fe20000001203 */
[----:B0-----:R-:W-:Y:S01]  /*ea80*/  VIADD R3, R14, 0xffffffff ;  /* 0xffffffff0e037836 */ /* 0x001fe20000000000 */
[----:B------:R-:W-:Y:S01]  /*ea90*/  LOP3.LUT R5, R8, R17, RZ, 0xc0, !PT ;  /* 0x0000001108057212 */ /* 0x000fe200078ec0ff */
[----:B------:R-:W-:Y:S01]  /*eaa0*/  IMAD.MOV R12, RZ, RZ, -R12 ;  /* 0x000000ffff0c7224 */ /* 0x000fe200078e0a0c */
[----:B------:R-:W-:Y:S01]  /*eab0*/  R2UR UR22, R24 ;  /* 0x00000000181672ca */ /* 0x000fe200000e0000 */
[----:B------:R-:W-:Y:S01]  /*eac0*/  IMAD.MOV R2, RZ, RZ, -R0 ;  /* 0x000000ffff027224 */ /* 0x000fe200078e0a00 */
[----:B------:R-:W-:Y:S01]  /*ead0*/  LOP3.LUT R3, R10, R3, RZ, 0xc0, !PT ;  /* 0x000000030a037212 */ /* 0x000fe200078ec0ff */
[----:B------:R-:W-:Y:S02]  /*eae0*/  IMAD R40, R40, R0, R5 ;  /* 0x0000000028287224 */ /* 0x000fe400078e0205 */
[----:B------:R-:W-:Y:S02]  /*eaf0*/  @P4 IMAD R15, R13, R12, R16 ;  /* 0x0000000c0d0f4224 */ /* 0x000fe400078e0210 */
[----:B------:R-:W-:-:S02]  /*eb00*/  IMAD R0, R2, R22, R11 ;  /* 0x0000001602007224 */ /* 0x000fc400078e020b */
[----:B------:R-:W-:Y:S02]  /*eb10*/  IMAD R40, R40, R23, R15 ;  /* 0x0000001728287224 */ /* 0x000fe400078e020f */
[----:B------:R-:W-:Y:S02]  /*eb20*/  IMAD R3, R0, R14, R3 ;  /* 0x0000000e00037224 */ /* 0x000fe400078e0203 */
[----:B------:R-:W-:-:S03]  /*eb30*/  IMAD.MOV.U32 R0, RZ, RZ, 0x1 ;  /* 0x00000001ff007424 */ /* 0x000fc600078e00ff */
[----:B------:R-:W-:Y:S02]  /*eb40*/  SEL R2, R3, R40, !P4 ;  /* 0x0000002803027207 */ /* 0x000fe40006000000 */
[----:B------:R-:W-:-:S03]  /*eb50*/  SEL R40, R40, R3, !P4 ;  /* 0x0000000328287207 */ /* 0x000fc60006000000 */
[----:B------:R2:W-:Y:S04]  /*eb60*/  STL [R1+0x80], R2 ;  /* 0x0000800201007387 */ /* 0x0005e80000100800 */
.L_x_291:
[----:B------:R0:W-:Y:S01]  /*eb70*/  STL [R1+0x84], R40 ;  /* 0x0000842801007387 */ /* 0x0001e20000100800 */
[----:B------:R-:W-:-:S13]  /*eb80*/  LOP3.LUT P0, RZ, R0, 0xff, RZ, 0xc0, !PT ;  /* 0x000000ff00ff7812 */ /* 0x000fda000780c0ff */
[----:B0-----:R-:W-:Y:S05]  /*eb90*/  @P0 BRA `(.L_x_294) ;  /* 0xffffff24009c0947 */ /* 0x001fea000383ffff */
[----:B------:R-:W-:Y:S05]  /*eba0*/  EXIT ;  /* 0x000000000000794d */ /* 0x000fea0003800000 */
.L_x_4:
[----:B------:R-:W2:Y:S01]  /*ebb0*/  LDL R16, [R1+0x7c] ;  /* 0x00007c0001107983 */ /* 0x000ea20000100800 */
[----:B------:R-:W-:-:S03]  /*ebc0*/  ULDC.64 UR4, c[0x0][0x650] ;  /* 0x0001940000047ab9 */ /* 0x000fc60000000a00 */
[----:B------:R-:W3:Y:S01]  /*ebd0*/  LDL R17, [R1+0x78] ;  /* 0x0000780001117983 */ /* 0x000ee20000100800 */
[----:B------:R-:W-:Y:S01]  /*ebe0*/  PRMT R4, RZ, 0x7610, R4 ;  /* 0x00007610ff047816 */ /* 0x000fe20000000004 */
[----:B------:R-:W-:Y:S02]  /*ebf0*/  IMAD.MOV.U32 R5, RZ, RZ, -0x1 ;  /* 0xffffffffff057424 */ /* 0x000fe400078e00ff */
[----:B------:R-:W-:Y:S02]  /*ec00*/  IMAD.MOV.U32 R6, RZ, RZ, -0x1 ;  /* 0xffffffffff067424 */ /* 0x000fe400078e00ff */
[----:B------:R-:W-:Y:S01]  /*ec10*/  IMAD.MOV.U32 R11, RZ, RZ, -0x1 ;  /* 0xffffffffff0b7424 */ /* 0x000fe200078e00ff */
[----:B--2---:R-:W-:-:S04]  /*ec20*/  ISETP.GE.U32.AND P0, PT, R16, UR4, PT ;  /* 0x0000000410007c0c */ /* 0x004fc8000bf06070 */
[----:B---3--:R-:W-:-:S13]  /*ec30*/  ISETP.GE.U32.AND.EX P0, PT, R17, UR5, PT, P0 ;  /* 0x0000000511007c0c */ /* 0x008fda000bf06100 */
[----:B------:R-:W-:Y:S05]  /*ec40*/  @P0 BRA `(.L_x_295) ;  /* 0x00000004005c0947 */ /* 0x000fea0003800000 */
        /* <DEDUP_REMOVED lines=18> */
.L_x_296:
[-CC-:B------:R-:W-:Y:S01]  /*ed70*/  SHF.R.U64 R11, R8, R12.reuse, R9.reuse ;  /* 0x0000000c080b7219 */ /* 0x180fe20000001209 */
[----:B------:R-:W0:Y:S01]  /*ed80*/  LDC.64 R20, c[0x0][0x640] ;  /* 0x00019000ff147b82 */ /* 0x000e220000000a00 */
[----:B------:R-:W-:Y:S01]  /*ed90*/  SHF.R.U32.HI R3, RZ, R12, R9 ;  /* 0x0000000cff037219 */ /* 0x000fe20000011609 */
[----:B------:R-:W-:Y:S01]  /*eda0*/  ULDC UR4, c[0x0][0x150] ;  /* 0x0000540000047ab9 */ /* 0x000fe20000000800 */
[----:B------:R-:W-:Y:S01]  /*edb0*/  IADD3 R7, P0, RZ, -R11, RZ ;  /* 0x8000000bff077210 */ /* 0x000fe20007f1e0ff */
[----:B------:R-:W-:Y:S01]  /*edc0*/  IMAD.MOV.U32 R4, RZ, RZ, R16 ;  /* 0x000000ffff047224 */ /* 0x000fe200078e0010 */
[----:B------:R-:W-:Y:S01]  /*edd0*/  I2FP.F32.U32 R6, R2 ;  /* 0x0000000200067245 */ /* 0x000fe20000201000 */
[----:B------:R-:W-:Y:S02]  /*ede0*/  IMAD.MOV.U32 R5, RZ, RZ, R17 ;  /* 0x000000ffff057224 */ /* 0x000fe400078e0011 */
[----:B------:R-:W1:Y:S01]  /*edf0*/  LDC R10, c[0x0][0x618] ;  /* 0x00018600ff0a7b82 */ /* 0x000e620000000800 */
[----:B------:R-:W-:-:S02]  /*ee00*/  IMAD.X R3, RZ, RZ, ~R3, P0 ;  /* 0x000000ffff037224 */ /* 0x000fc400000e0e03 */
[----:B------:R-:W-:Y:S01]  /*ee10*/  FMUL R9, R6, UR4 ;  /* 0x0000000406097c20 */ /* 0x000fe20008400000 */
[----:B------:R-:W-:Y:S01]  /*ee20*/  IMAD.WIDE.U32 R4, R7, R14, R4 ;  /* 0x0000000e07047225 */ /* 0x000fe200078e0004 */
[----:B------:R-:W-:-:S03]  /*ee30*/  ULDC UR4, c[0x0][0x154] ;  /* 0x0000550000047ab9 */ /* 0x000fc60000000800 */
[----:B------:R-:W-:Y:S01]  /*ee40*/  IMAD R6, R3, R14, RZ ;  /* 0x0000000e03067224 */ /* 0x000fe200078e02ff */
[----:B------:R-:W2:Y:S01]  /*ee50*/  LDC R13, c[0x0][0x144] ;  /* 0x00005100ff0d7b82 */ /* 0x000ea20000000800 */
[----:B------:R-:W3:Y:S02]  /*ee60*/  F2I.U32.TRUNC.NTZ R9, R9 ;  /* 0x0000000900097305 */ /* 0x000ee4000020f000 */
[----:B------:R-:W-:Y:S02]  /*ee70*/  IMAD R3, R7, R15, R6 ;  /* 0x0000000f07037224 */ /* 0x000fe400078e0206 */
[----:B------:R-:W-:Y:S02]  /*ee80*/  IMAD.MOV.U32 R6, RZ, RZ, -0x1 ;  /* 0xffffffffff067424 */ /* 0x000fe400078e00ff */
[----:B------:R-:W-:Y:S01]  /*ee90*/  IMAD.IADD R3, R5, 0x1, R3 ;  /* 0x0000000105037824 */ /* 0x000fe200078e0203 */
[----:B------:R-:W4:Y:S01]  /*eea0*/  LDC R12, c[0x0][0x608] ;  /* 0x00018200ff0c7b82 */ /* 0x000f220000000800 */
[----:B------:R-:W-:-:S02]  /*eeb0*/  I2FP.F32.U32 R5, R0 ;  /* 0x0000000000057245 */ /* 0x000fc40000201000 */
[----:B0-----:R-:W-:-:S03]  /*eec0*/  ISETP.NE.U32.AND P0, PT, R20, RZ, PT ;  /* 0x000000ff1400720c */ /* 0x001fc60003f05070 */
[----:B------:R-:W-:Y:S01]  /*eed0*/  FMUL R5, R5, UR4 ;  /* 0x0000000405057c20 */ /* 0x000fe20008400000 */
[----:B------:R-:W-:Y:S01]  /*eee0*/  ISETP.NE.AND.EX P0, PT, R21, RZ, PT, P0 ;  /* 0x000000ff1500720c */ /* 0x000fe20003f05300 */
[----:B------:R-:W0:Y:S01]  /*eef0*/  LDC R7, c[0x0][0x658] ;  /* 0x00019600ff077b82 */ /* 0x000e220000000800 */
[-C--:B-1----:R-:W-:Y:S01]  /*ef00*/  SHF.R.U64 R8, R4, R10.reuse, R3 ;  /* 0x0000000a04087219 */ /* 0x082fe20000001203 */
[----:B---3--:R-:W-:Y:S01]  /*ef10*/  IMAD.MOV R4, RZ, RZ, -R9 ;  /* 0x000000ffff047224 */ /* 0x008fe200078e0a09 */
[----:B------:R-:W-:Y:S02]  /*ef20*/  SHF.R.U32.HI R3, RZ, R10, R3 ;  /* 0x0000000aff037219 */ /* 0x000fe40000011603 */
[----:B------:R1:W3:Y:S03]  /*ef30*/  F2I.U32.TRUNC.NTZ R10, R5 ;  /* 0x00000005000a7305 */ /* 0x0002e6000020f000 */
[----:B------:R-:W1:Y:S01]  /*ef40*/  LDC R17, c[0x0][0x148] ;  /* 0x00005200ff117b82 */ /* 0x000e620000000800 */
[----:B--2---:R-:W-:-:S02]  /*ef50*/  IMAD R19, R13, R4, R2 ;  /* 0x000000040d137224 */ /* 0x004fc400078e0202 */
[----:B------:R-:W-:-:S05]  /*ef60*/  IMAD.MOV.U32 R4, RZ, RZ, 0x1 ;  /* 0x00000001ff047424 */ /* 0x000fca00078e00ff */
[----:B------:R-:W2:Y:S01]  /*ef70*/  LDC R14, c[0x0][0x600] ;  /* 0x00018000ff0e7b82 */ /* 0x000ea20000000800 */
[-CC-:B----4-:R-:W-:Y:S02]  /*ef80*/  SHF.R.U64 R13, R8, R12.reuse, R3.reuse ;  /* 0x0000000c080d7219 */ /* 0x190fe40000001203 */
[----:B------:R-:W-:-:S05]  /*ef90*/  SHF.R.U32.HI R2, RZ, R12, R3 ;  /* 0x0000000cff027219 */ /* 0x000fca0000011603 */
[----:B------:R-:W4:Y:S01]  /*efa0*/  LDC R16, c[0x0][0x648] ;  /* 0x00019200ff107b82 */ /* 0x000f220000000800 */
[-CC-:B0-----:R-:W-:Y:S02]  /*efb0*/  SHF.R.U64 R15, R13, R7.reuse, R2.reuse ;  /* 0x000000070d0f7219 */ /* 0x181fe40000001202 */
[-C--:B------:R-:W-:Y:S02]  /*efc0*/  SHF.L.U32 R6, R6, R7.reuse, RZ ;  /* 0x0000000706067219 */ /* 0x080fe400000006ff */
[-C--:B------:R-:W-:Y:S01]  /*efd0*/  SHF.R.U32.HI R3, RZ, R7.reuse, R2 ;  /* 0x00000007ff037219 */ /* 0x080fe20000011602 */
[----:B------:R-:W-:Y:S01]  /*efe0*/  IMAD.MOV.U32 R2, RZ, RZ, R15 ;  /* 0x000000ffff027224 */ /* 0x000fe200078e000f */
[----:B------:R-:W-:Y:S01]  /*eff0*/  SHF.L.U32 R12, R4, R7, RZ ;  /* 0x00000007040c7219 */ /* 0x000fe200000006ff */
[----:B------:R-:W0:Y:S01]  /*f000*/  LDC R18, c[0x0][0x638] ;  /* 0x00018e00ff127b82 */ /* 0x000e220000000800 */
[----:B------:R-:W-:-:S07]  /*f010*/  LOP3.LUT R22, RZ, R6, RZ, 0x33, !PT ;  /* 0x00000006ff167212 */ /* 0x000fce00078e33ff */
        /* <DEDUP_REMOVED lines=12> */
.L_x_297:
[----:B----4-:R-:W-:Y:S01]  /*f0e0*/  SHF.R.U64 R3, R2, R16, R3 ;  /* 0x0000001002037219 */ /* 0x010fe20000001203 */
[----:B--2---:R-:W-:Y:S01]  /*f0f0*/  VIADD R5, R14, 0xffffffff ;  /* 0xffffffff0e057836 */ /* 0x004fe20000000000 */
[----:B------:R-:W-:Y:S01]  /*f100*/  LOP3.LUT R2, R13, R22, RZ, 0xc0, !PT ;  /* 0x000000160d027212 */ /* 0x000fe200078ec0ff */
[----:B------:R-:W-:Y:S02]  /*f110*/  IMAD.MOV R10, RZ, RZ, -R10 ;  /* 0x000000ffff0a7224 */ /* 0x000fe400078e0a0a */
[----:B------:R-:W-:Y:S02]  /*f120*/  IMAD.MOV R4, RZ, RZ, -R3 ;  /* 0x000000ffff047224 */ /* 0x000fe400078e0a03 */
[----:B------:R-:W-:Y:S01]  /*f130*/  IMAD R2, R12, R3, R2 ;  /* 0x000000030c027224 */ /* 0x000fe200078e0202 */
[----:B------:R-:W-:Y:S01]  /*f140*/  LOP3.LUT R3, R8, R5, RZ, 0xc0, !PT ;  /* 0x0000000508037212 */ /* 0x000fe200078ec0ff */
[----:B------:R-:W-:Y:S02]  /*f150*/  @P4 IMAD R19, R17, R10, R0 ;  /* 0x0000000a11134224 */ /* 0x000fe400078e0200 */
[----:B0-----:R-:W-:-:S02]  /*f160*/  IMAD R0, R4, R18, R15 ;  /* 0x0000001204007224 */ /* 0x001fc400078e020f */
[----:B------:R-:W-:Y:S02]  /*f170*/  IMAD R5, R2, R23, R19 ;  /* 0x0000001702057224 */ /* 0x000fe400078e0213 */
[----:B------:R-:W-:Y:S02]  /*f180*/  IMAD R0, R0, R14, R3 ;  /* 0x0000000e00007224 */ /* 0x000fe400078e0203 */
[----:B------:R-:W-:-:S03]  /*f190*/  IMAD.MOV.U32 R4, RZ, RZ, 0x1 ;  /* 0x00000001ff047424 */ /* 0x000fc600078e00ff */
[----:B------:R-:W-:Y:S02]  /*f1a0*/  SEL R6, R0, R5, !P4 ;  /* 0x0000000500067207 */ /* 0x000fe40006000000 */
[----:B------:R-:W-:-:S07]  /*f1b0*/  SEL R5, R5, R0, !P4 ;  /* 0x0000000005057207 */ /* 0x000fce0006000000 */
.L_x_295:
[----:B------:R-:W-:-:S08]  /*f1c0*/  NOP ;  /* 0x0000000000007918 */ /* 0x000fd00000000000 */
[----:B------:R-:W0:-:S00]  /*f1d0*/  USETMAXREG.DEALLOC.CTAPOOL 0x28 ;  /* 0x00000028000079c8 */ /* 0x000e0000080e0500 */
[----:B------:R-:W-:-:S13]  /*f1e0*/  ISETP.NE.AND P0, PT, RZ, UR8, PT ;  /* 0x00000008ff007c0c */ /* 0x000fda000bf05270 */
[----:B------:R-:W-:Y:S05]  /*f1f0*/  @P0 EXIT ;  /* 0x000000000000094d */ /* 0x000fea0003800000 */
[----:B0-----:R-:W-:Y:S01]  /*f200*/  LOP3.LUT P0, RZ, R4, 0xff, RZ, 0xc0, !PT ;  /* 0x000000ff04ff7812 */ /* 0x001fe2000780c0ff */
[----:B------:R-:W-:Y:S02]  /*f210*/  IMAD.MOV.U32 R0, RZ, RZ, 0x1 ;  /* 0x00000001ff007424 */ /* 0x000fe400078e00ff */
[----:B------:R-:W-:-:S10]  /*f220*/  IMAD.MOV.U32 R8, RZ, RZ, RZ ;  /* 0x000000ffff087224 */ /* 0x000fd400078e00ff */
[----:B------:R-:W-:Y:S05]  /*f230*/  @!P0 BRA `(.L_x_298) ;  /* 0x0000000c00508947 */ /* 0x000fea0003800000 */
[----:B------:R-:W0:Y:S01]  /*f240*/  S2R R2, SR_TID.X ;  /* 0x0000000000027919 */ /* 0x000e220000002100 */
[----:B------:R-:W-:Y:S01]  /*f250*/  ULDC UR4, c[0x0][0x28c] ;  /* 0x0000a30000047ab9 */ /* 0x000fe20000000800 */
[----:B------:R-:W-:Y:S01]  /*f260*/  ULDC UR6, c[0x0][0x658] ;  /* 0x0001960000067ab9 */ /* 0x000fe20000000800 */
[----:B------:R-:W-:Y:S01]  /*f270*/  UIADD3 UR10, UR4, 0x1f, URZ ;  /* 0x0000001f040a7890 */ /* 0x000fe2000fffe03f */
[----:B------:R-:W-:Y:S01]  /*f280*/  BSSY B0, `(.L_x_298) ;  /* 0x00000cf000007945 */ /* 0x000fe20003800000 */
[----:B------:R-:W-:Y:S01]  /*f290*/  UMOV UR7, 0xffffffff ;  /* 0xffffffff00077882 */ /* 0x000fe20000000000 */
[----:B------:R-:W-:Y:S01]  /*f2a0*/  ULDC UR5, c[0x0][0x600] ;  /* 0x0001800000057ab9 */ /* 0x000fe20000000800 */
[----:B------:R-:W-:Y:S01]  /*f2b0*/  UMOV UR9, 0x1 ;  /* 0x0000000100097882 */ /* 0x000fe20000000000 */
[----:B------:R-:W-:Y:S01]  /*f2c0*/  USHF.L.U32 UR7, UR7, UR6, URZ ;  /* 0x0000000607077299 */ /* 0x000fe2000800063f */
[----:B------:R-:W-:Y:S01]  /*f2d0*/  IMAD.MOV.U32 R9, RZ, RZ, 0x1 ;  /* 0x00000001ff097424 */ /* 0x000fe200078e00ff */
[----:B------:R-:W-:Y:S01]  /*f2e0*/  UIADD3 UR4, UR5, -0x1, URZ ;  /* 0xffffffff05047890 */ /* 0x000fe2000fffe03f */
[----:B------:R-:W-:Y:S01]  /*f2f0*/  IMAD.MOV.U32 R0, RZ, RZ, 0x1 ;  /* 0x00000001ff007424 */ /* 0x000fe200078e00ff */
[----:B------:R-:W-:Y:S01]  /*f300*/  USHF.R.S32.HI UR11, URZ, 0x1f, UR10 ;  /* 0x0000001f3f0b7899 */ /* 0x000fe2000801140a */
[----:B------:R-:W-:Y:S01]  /*f310*/  IMAD.MOV.U32 R8, RZ, RZ, RZ ;  /* 0x000000ffff087224 */ /* 0x000fe200078e00ff */
[----:B------:R-:W-:Y:S01]  /*f320*/  ULDC UR8, c[0x0][0xc] ;  /* 0x0000030000087ab9 */ /* 0x000fe20000000800 */
[----:B------:R-:W-:-:S02]  /*f330*/  USHF.L.U32 UR5, UR9, UR6, URZ ;  /* 0x0000000609057299 */ /* 0x000fc4000800063f */
[----:B------:R-:W-:Y:S01]  /*f340*/  ULEA.HI UR11, UR11, UR10, URZ, 0x5 ;  /* 0x0000000a0b0b7291 */ /* 0x000fe2000f8f283f */
[----:B------:R-:W-:Y:S01]  /*f350*/  ULDC UR9, c[0x0][0x10] ;  /* 0x0000040000097ab9 */ /* 0x000fe20000000800 */
[----:B------:R-:W-:Y:S02]  /*f360*/  ULOP3.LUT UR6, URZ, UR7, URZ, 0x33, !UPT ;  /* 0x000000073f067292 */ /* 0x000fe4000f8e333f */
[----:B------:R-:W-:Y:S01]  /*f370*/  UIMAD.WIDE.U32 UR8, UR8, UR9, URZ ;  /* 0x00000009080872a5 */ /* 0x000fe2000f8e003f */
[----:B------:R-:W-:Y:S01]  /*f380*/  ULDC UR7, c[0x0][0x14] ;  /* 0x0000050000077ab9 */ /* 0x000fe20000000800 */
[----:B------:R-:W-:Y:S02]  /*f390*/  USHF.R.S32.HI UR20, URZ, 0x5, UR11 ;  /* 0x000000053f147899 */ /* 0x000fe4000801140b */
[----:B------:R-:W-:Y:S02]  /*f3a0*/  UIMAD.WIDE.U32 UR22, UR8, UR7, URZ ;  /* 0x00000007081672a5 */ /* 0x000fe4000f8e003f */
[----:B------:R-:W-:-:S02]  /*f3b0*/  UIMAD UR18, UR9, UR7, URZ ;  /* 0x00000007091272a4 */ /* 0x000fc4000f8e023f */
[----:B------:R-:W-:Y:S01]  /*f3c0*/  ULOP3.LUT UR26, UR13, 0x2, URZ, 0xfc, !UPT ;  /* 0x000000020d1a7892 */ /* 0x000fe2000f8efc3f */
[C---:B0-----:R-:W-:Y:S01]  /*f3d0*/  LOP3.LUT P2, RZ, R2.reuse, 0x7f, RZ, 0xc0, !PT ;  /* 0x0000007f02ff7812 */ /* 0x041fe2000784c0ff */
[----:B------:R-:W-:Y:S01]  /*f3e0*/  UIADD3 UR18, UR23, UR18, URZ ;  /* 0x0000001217127290 */ /* 0x000fe2000fffe03f */
[----:B------:R-:W-:Y:S01]  /*f3f0*/  LOP3.LUT P0, RZ, R2, 0x1f, RZ, 0xc0, !PT ;  /* 0x0000001f02ff7812 */ /* 0x000fe2000780c0ff */
[----:B------:R-:W-:Y:S01]  /*f400*/  UIADD3 UR27, UR20, 0x1, URZ ;  /* 0x00000001141b7890 */ /* 0x000fe2000fffe03f */
[----:B------:R-:W-:Y:S02]  /*f410*/  ULDC.64 UR24, c[0x0][0x198] ;  /* 0x0000660000187ab9 */ /* 0x000fe40000000a00 */
[----:B------:R-:W-:-:S13]  /*f420*/  PLOP3.LUT P0, PT, P0, P2, PT, 0x8a, 0x0 ;  /* 0x000000000000781c */ /* 0x000fda0000705172 */
.L_x_310:
[----:B------:R-:W-:-:S03]  /*f430*/  UMOV UR7, 0xffffffff ;  /* 0xffffffff00077882 */ /* 0x000fc60000000000 */
[----:B------:R-:W-:Y:S05]  /*f440*/  BRA.DIV UR7, `(.L_x_299) ;  /* 0x0000001607c07947 */ /* 0x000fea000b800000 */
[----:B------:R-:W-:-:S13]  /*f450*/  ELECT P1, URZ, PT ;  /* 0x00000000003f782f */ /* 0x000fda0003820000 */
.L_x_335:
[----:B------:R-:W0:Y:S01]  /*f460*/  LDC R2, c[0x0][0x28c] ;  /* 0x0000a300ff027b82 */ /* 0x000e220000000800 */
[----:B------:R-:W-:Y:S01]  /*f470*/  BSSY B1, `(.L_x_300) ;  /* 0x0000038000017945 */ /* 0x000fe20003800000 */
[----:B0-----:R-:W-:-:S13]  /*f480*/  ISETP.LT.OR P1, PT, R2, 0x1, !P1 ;  /* 0x000000010200780c */ /* 0x001fda0004f21670 */
[----:B------:R-:W-:Y:S05]  /*f490*/  @P1 BRA `(.L_x_301) ;  /* 0x0000000000d41947 */ /* 0x000fea0003800000 */
[----:B------:R-:W-:Y:S02]  /*f4a0*/  IMAD.SHL.U32 R6, R6, 0x80, RZ ;  /* 0x0000008006067824 */ /* 0x000fe400078e00ff */
[----:B------:R-:W-:Y:S02]  /*f4b0*/  IMAD.SHL.U32 R7, R5, 0x100, RZ ;  /* 0x0000010005077824 */ /* 0x000fe400078e00ff */
[----:B------:R-:W-:Y:S02]  /*f4c0*/  IMAD.MOV.U32 R12, RZ, RZ, RZ ;  /* 0x000000ffff0c7224 */ /* 0x000fe400078e00ff */
[----:B------:R-:W-:Y:S02]  /*f4d0*/  IMAD.U32 R14, RZ, RZ, UR27 ;  /* 0x0000001bff0e7e24 */ /* 0x000fe4000f8e00ff */
[----:B------:R-:W-:Y:S02]  /*f4e0*/  IMAD.MOV.U32 R2, RZ, RZ, R0 ;  /* 0x000000ffff027224 */ /* 0x000fe400078e0000 */
[----:B------:R-:W-:-:S07]  /*f4f0*/  IMAD.MOV.U32 R3, RZ, RZ, R8 ;  /* 0x000000ffff037224 */ /* 0x000fce00078e0008 */
.L_x_305:
[----:B------:R-:W0:Y:S01]  /*f500*/  S2R R5, SR_CgaCtaId ;  /* 0x0000000000057919 */ /* 0x000e220000008800 */
[----:B------:R-:W-:-:S04]  /*f510*/  MOV R4, 0x400 ;  /* 0x0000040000047802 */ /* 0x000fc80000000f00 */
[----:B0-----:R-:W-:Y:S02]  /*f520*/  LEA R10, R5, R4, 0x18 ;  /* 0x00000004050a7211 */ /* 0x001fe400078ec0ff */
[----:B------:R-:W-:Y:S01]  /*f530*/  SHF.L.U32 R4, R2, 0x1f, RZ ;  /* 0x0000001f02047819 */ /* 0x000fe200000006ff */
[----:B------:R-:W0:Y:S02]  /*f540*/  @!P2 LDC R5, c[0x0][0x500] ;  /* 0x00014000ff05ab82 */ /* 0x000e240000000800 */
[----:B------:R-:W-:-:S04]  /*f550*/  IMAD R13, R3, 0x8, R10 ;  /* 0x00000008030d7824 */ /* 0x000fc800078e020a */
[----:B------:R-:W1:Y:S02]  /*f560*/  SYNCS.PHASECHK.TRANS64.TRYWAIT P1, [R13+URZ+0x90], R4 ;  /* 0x000090040d0075a7 */ /* 0x000e64000802017f */
[----:B-1----:R-:W-:Y:S05]  /*f570*/  @!P1 BRA `(.L_x_302) ;  /* 0x0000001400949947 */ /* 0x002fea0003800000 */
.L_x_336:
[----:B------:R-:W-:Y:S01]  /*f580*/  UPRMT UR7, UR26, 0x9910, URZ ;  /* 0x000099101a077896 */ /* 0x000fe2000800003f */
[----:B0-----:R0:W-:Y:S03]  /*f590*/  @!P2 SYNCS.ARRIVE.TRANS64 RZ, [R13+URZ], R5 ;  /* 0x000000050dffa9a7 */ /* 0x0011e6000800003f */
[----:B------:R-:W-:-:S06]  /*f5a0*/  UISETP.NE.AND UP0, UPT, UR7, 0x2, UPT ;  /* 0x000000020700788c */ /* 0x000fcc000bf05270 */
[----:B------:R-:W-:-:S13]  /*f5b0*/  PLOP3.LUT P1, PT, PT, PT, UP0, 0x80, 0x0 ;  /* 0x000000000000781c */ /* 0x000fda0003f2f008 */
[----:B0-----:R-:W-:Y:S05]  /*f5c0*/  @P1 BRA `(.L_x_303) ;  /* 0x0000000000041947 */ /* 0x001fea0003800000 */
[----:B------:R-:W-:Y:S01]  /*f5d0*/  BPT.TRAP 0x1 ;  /* 0x000000040000795c */ /* 0x000fe20000300000 */
.L_x_303:
[----:B------:R-:W-:Y:S05]  /*f5e0*/  @P0 BRA `(.L_x_304) ;  /* 0x0000000000040947 */ /* 0x000fea0003800000 */
[----:B------:R-:W-:Y:S01]  /*f5f0*/  BPT.TRAP 0x1 ;  /* 0x000000040000795c */ /* 0x000fe20000300000 */
.L_x_304:
[--C-:B-1----:R-:W-:Y:S01]  /*f600*/  IMAD R4, R3, 0x2000, R10.reuse ;  /* 0x0000200003047824 */ /* 0x102fe200078e020a */
[----:B------:R-:W-:Y:S01]  /*f610*/  R2UR UR9, R13 ;  /* 0x000000000d0972ca */ /* 0x000fe200000e0000 */
[----:B------:R-:W-:Y:S01]  /*f620*/  IMAD R10, R3, 0x1000, R10 ;  /* 0x00001000030a7824 */ /* 0x000fe200078e020a */
[----:B------:R-:W-:Y:S01]  /*f630*/  UIADD3 UR14, UP0, UR24, 0xf0, URZ ;  /* 0x000000f0180e7890 */ /* 0x000fe2000ff1e03f */
[----:B------:R-:W-:Y:S01]  /*f640*/  VIADD R14, R14, 0xffffffff ;  /* 0xffffffff0e0e7836 */ /* 0x000fe20000000000 */
[----:B------:R-:W-:Y:S01]  /*f650*/  R2UR UR7, R4 ;  /* 0x00000000040772ca */ /* 0x000fe200000e0000 */
[----:B------:R-:W-:Y:S01]  /*f660*/  UIADD3 UR28, UP1, UR24, 0x1f0, URZ ;  /* 0x000001f0181c7890 */ /* 0x000fe2000ff3e03f */
[----:B------:R-:W-:Y:S01]  /*f670*/  R2UR UR8, R10 ;  /* 0x000000000a0872ca */ /* 0x000fe200000e0000 */
[----:B------:R-:W-:Y:S01]  /*f680*/  UIADD3.X UR15, URZ, UR25, URZ, UP0, !UPT ;  /* 0x000000193f0f7290 */ /* 0x000fe200087fe43f */
[----:B------:R-:W-:Y:S01]  /*f690*/  R2UR UR11, R7 ;  /* 0x00000000070b72ca */ /* 0x000fe200000e0000 */
[----:B------:R-:W-:Y:S01]  /*f6a0*/  VIADD R3, R3, 0x1 ;  /* 0x0000000103037836 */ /* 0x000fe20000000000 */
[----:B------:R-:W-:Y:S01]  /*f6b0*/  R2UR UR10, R12 ;  /* 0x000000000c0a72ca */ /* 0x000fe200000e0000 */
[----:B------:R-:W-:Y:S01]  /*f6c0*/  UIADD3.X UR29, URZ, UR25, URZ, UP1, !UPT ;  /* 0x000000193f1d7290 */ /* 0x000fe20008ffe43f */
[----:B------:R-:W-:Y:S01]  /*f6d0*/  R2UR UR12, R11 ;  /* 0x000000000b0c72ca */ /* 0x000fe200000e0000 */
[----:B------:R-:W-:Y:S01]  /*f6e0*/  UMOV UR16, 0x0 ;  /* 0x0000000000107882 */ /* 0x000fe20000000000 */
[----:B------:R-:W-:Y:S01]  /*f6f0*/  R2UR UR21, R6 ;  /* 0x00000000061572ca */ /* 0x000fe200000e0000 */
[----:B------:R-:W-:Y:S01]  /*f700*/  UMOV UR17, 0x10000000 ;  /* 0x1000000000117882 */ /* 0x000fe20000000000 */
[----:B------:R-:W-:Y:S01]  /*f710*/  ISETP.GT.AND P3, PT, R14, 0x1, PT ;  /* 0x000000010e00780c */ /* 0x000fe20003f64270 */
[----:B------:R-:W-:Y:S01]  /*f720*/  UIADD3 UR7, UR7, 0x200, URZ ;  /* 0x0000020007077890 */ /* 0x000fe2000fffe03f */
[----:B------:R-:W-:Y:S01]  /*f730*/  ISETP.NE.AND P1, PT, R3, 0x12, PT ;  /* 0x000000120300780c */ /* 0x000fe20003f25270 */
[----:B------:R-:W-:Y:S01]  /*f740*/  UIADD3 UR19, UR8, 0x24200, URZ ;  /* 0x0002420008137890 */ /* 0x000fe2000fffe03f */
[----:B------:R-:W-:-:S02]  /*f750*/  VIADD R12, R12, 0x20 ;  /* 0x000000200c0c7836 */ /* 0x000fc40000000000 */
[----:B------:R-:W-:Y:S02]  /*f760*/  SEL R5, RZ, 0x1, P1 ;  /* 0x00000001ff057807 */ /* 0x000fe40000800000 */
[----:B------:R-:W-:Y:S01]  /*f770*/  UMOV UR8, UR7 ;  /* 0x0000000700087c82 */ /* 0x000fe20008000000 */
[----:B------:R-:W-:Y:S01]  /*f780*/  SEL R3, R3, RZ, P1 ;  /* 0x000000ff03037207 */ /* 0x000fe20000800000 */
[----:B------:R0:W-:Y:S01]  /*f790*/  UTMALDG.3D [UR8], [UR14], desc[UR16] ;  /* 0x000010080e0075b4 */ /* 0x0001e20008011000 */
[----:B------:R-:W-:Y:S01]  /*f7a0*/  LOP3.LUT R2, R2, R5, RZ, 0x3c, !PT ;  /* 0x0000000502027212 */ /* 0x000fe200078e3cff */
[----:B0-----:R-:W-:Y:S01]  /*f7b0*/  UMOV UR8, UR19 ;  /* 0x0000001300087c82 */ /* 0x001fe20008000000 */
[----:B------:R-:W-:Y:S02]  /*f7c0*/  UMOV UR11, UR21 ;  /* 0x00000015000b7c82 */ /* 0x000fe40008000000 */
[----:B------:R0:W-:Y:S02]  /*f7d0*/  UTMALDG.3D [UR8], [UR28], desc[UR16] ;  /* 0x000010081c0075b4 */ /* 0x0001e40008011000 */
[----:B0-----:R-:W-:Y:S05]  /*f7e0*/  @P3 BRA `(.L_x_305) ;  /* 0xfffffffc00443947 */ /* 0x001fea000383ffff */
.L_x_301:
[----:B------:R-:W-:Y:S05]  /*f7f0*/  BSYNC B1 ;  /* 0x0000000000017941 */ /* 0x000fea0003800000 */
.L_x_300:
[----:B------:R-:W2:Y:S01]  /*f800*/  LDL.LU R15, [R1+0x78] ;  /* 0x00007800010f7983 */ /* 0x000ea20000300800 */
[----:B------:R-:W-:Y:S01]  /*f810*/  LOP3.LUT P5, RZ, R9, 0xff, RZ, 0xc0, !PT ;  /* 0x000000ff09ff7812 */ /* 0x000fe200078ac0ff */
[----:B------:R-:W-:Y:S01]  /*f820*/  VIADD R8, R8, UR20 ;  /* 0x0000001408087c36 */ /* 0x000fe20008000000 */
[----:B------:R-:W-:Y:S01]  /*f830*/  ULDC.64 UR8, c[0x0][0x650] ;  /* 0x0001940000087ab9 */ /* 0x000fe20000000a00 */
[----:B------:R-:W3:Y:S01]  /*f840*/  LDL.LU R13, [R1+0x7c] ;  /* 0x00007c00010d7983 */ /* 0x000ee20000300800 */
[----:B------:R-:W-:Y:S01]  /*f850*/  IMAD.U32 R5, RZ, RZ, UR20 ;  /* 0x00000014ff057e24 */ /* 0x000fe2000f8e00ff */
[----:B------:R-:W-:Y:S01]  /*f860*/  UISETP.GE.U32.AND UP0, UPT, UR20, 0x12, UPT ;  /* 0x000000121400788c */ /* 0x000fe2000bf06070 */
[----:B------:R-:W-:Y:S01]  /*f870*/  ISETP.GT.U32.AND P1, PT, R8, 0x11, PT ;  /* 0x000000110800780c */ /* 0x000fe20003f24070 */
[----:B------:R-:W-:Y:S01]  /*f880*/  BSSY B1, `(.L_x_306) ;  /* 0x000006c000017945 */ /* 0x000fe20003800000 */
[----:B------:R-:W-:Y:S01]  /*f890*/  IMAD.MOV.U32 R6, RZ, RZ, -0x1 ;  /* 0xffffffffff067424 */ /* 0x000fe200078e00ff */
[----:B------:R-:W-:Y:S01]  /*f8a0*/  PRMT R9, RZ, 0x7610, R9 ;  /* 0x00007610ff097816 */ /* 0x000fe20000000009 */
[----:B------:R-:W-:Y:S01]  /*f8b0*/  IMAD.MOV.U32 R11, RZ, RZ, -0x1 ;  /* 0xffffffffff0b7424 */ /* 0x000fe200078e00ff */
[----:B------:R-:W-:-:S02]  /*f8c0*/  ISETP.LT.U32.AND P1, PT, R5, 0x12, P1 ;  /* 0x000000120500780c */ /* 0x000fc40000f21070 */
[----:B------:R-:W0:Y:S01]  /*f8d0*/  @P5 S2R R3, SR_CgaCtaId ;  /* 0x0000000000035919 */ /* 0x000e220000008800 */
[----:B------:R-:W-:Y:S02]  /*f8e0*/  @P5 MOV R2, 0x400 ;  /* 0x0000040000025802 */ /* 0x000fe40000000f00 */
[----:B------:R-:W-:Y:S02]  /*f8f0*/  PLOP3.LUT P3, PT, PT, PT, UP0, 0x80, 0x0 ;  /* 0x000000000000781c */ /* 0x000fe40003f6f008 */
[----:B0-----:R-:W-:Y:S01]  /*f900*/  @P5 LEA R4, R3, R2, 0x18 ;  /* 0x0000000203045211 */ /* 0x001fe200078ec0ff */
[----:B------:R-:W-:-:S03]  /*f910*/  IMAD.WIDE.U32 R2, R8, 0x38e38e39, RZ ;  /* 0x38e38e3908027825 */ /* 0x000fc600078e00ff */
[----:B------:R0:W-:Y:S02]  /*f920*/  @P5 SYNCS.ARRIVE.TRANS64.A1T0 RZ, [R4+URZ+0x138], RZ ;  /* 0x000138ff04ff59a7 */ /* 0x0001e4000810003f */
[----:B------:R-:W-:Y:S02]  /*f930*/  SHF.R.U32.HI R5, RZ, 0x2, R3 ;  /* 0x00000002ff057819 */ /* 0x000fe40000011603 */
[----:B------:R-:W-:Y:S02]  /*f940*/  SEL R3, RZ, 0x1, !P1 ;  /* 0x00000001ff037807 */ /* 0x000fe40004800000 */
[----:B------:R-:W-:Y:S01]  /*f950*/  PRMT R2, RZ, 0x7610, R2 ;  /* 0x00007610ff027816 */ /* 0x000fe20000000002 */
[----:B------:R-:W-:Y:S01]  /*f960*/  IMAD R8, R5, -0x12, R8 ;  /* 0xffffffee05087824 */ /* 0x000fe200078e0208 */
[----:B------:R-:W-:-:S04]  /*f970*/  LOP3.LUT R0, R0, R3, RZ, 0x3c, !PT ;  /* 0x0000000300007212 */ /* 0x000fc800078e3cff */
[----:B------:R-:W-:Y:S01]  /*f980*/  @P3 LOP3.LUT R0, R0, 0x1, R5, 0x78, !PT ;  /* 0x0000000100003812 */ /* 0x000fe200078e7805 */
[----:B------:R-:W-:Y:S01]  /*f990*/  IMAD.MOV.U32 R5, RZ, RZ, -0x1 ;  /* 0xffffffffff057424 */ /* 0x000fe200078e00ff */
[----:B---3--:R-:W-:-:S04]  /*f9a0*/  IADD3 R13, P5, R13, UR22, RZ ;  /* 0x000000160d0d7c10 */ /* 0x008fc8000ffbe0ff */
[----:B--2---:R-:W-:Y:S01]  /*f9b0*/  IADD3.X R15, R15, UR18, RZ, P5, !PT ;  /* 0x000000120f0f7c10 */ /* 0x004fe2000affe4ff */
[----:B------:R0:W-:Y:S01]  /*f9c0*/  STL [R1+0x7c], R13 ;  /* 0x00007c0d01007387 */ /* 0x0001e20000100800 */
[----:B------:R-:W-:-:S03]  /*f9d0*/  ISETP.GE.U32.AND P1, PT, R13, UR8, PT ;  /* 0x000000080d007c0c */ /* 0x000fc6000bf26070 */
[----:B------:R0:W-:Y:S01]  /*f9e0*/  STL [R1+0x78], R15 ;  /* 0x0000780f01007387 */ /* 0x0001e20000100800 */
[----:B------:R-:W-:-:S13]  /*f9f0*/  ISETP.GE.U32.AND.EX P1, PT, R15, UR9, PT, P1 ;  /* 0x000000090f007c0c */ /* 0x000fda000bf26110 */
[----:B0-----:R-:W-:Y:S05]  /*fa00*/  @P1 BRA `(.L_x_307) ;  /* 0x00000004004c1947 */ /* 0x001fea0003800000 */
[----:B------:R-:W-:Y:S01]  /*fa10*/  ULDC.64 UR8, c[0x0][0x628] ;  /* 0x00018a0000087ab9 */ /* 0x000fe20000000a00 */
[----:B------:R-:W0:Y:S01]  /*fa20*/  S2R R12, SR_CTAID.X ;  /* 0x00000000000c7919 */ /* 0x000e220000002500 */
[----:B------:R-:W-:Y:S01]  /*fa30*/  ISETP.NE.U32.AND P1, PT, RZ, UR8, PT ;  /* 0x00000008ff007c0c */ /* 0x000fe2000bf25070 */
[----:B------:R-:W-:Y:S01]  /*fa40*/  ULDC UR10, c[0x0][0x630] ;  /* 0x00018c00000a7ab9 */ /* 0x000fe20000000800 */
[----:B------:R-:W-:Y:S01]  /*fa50*/  IMAD.MOV.U32 R2, RZ, RZ, R13 ;  /* 0x000000ffff027224 */ /* 0x000fe200078e000d */
[----:B------:R-:W1:Y:S01]  /*fa60*/  S2R R10, SR_CTAID.Y ;  /* 0x00000000000a7919 */ /* 0x000e620000002600 */
[----:B------:R-:W-:Y:S01]  /*fa70*/  ISETP.NE.AND.EX P1, PT, RZ, UR9, PT, P1 ;  /* 0x00000009ff007c0c */ /* 0x000fe2000bf25310 */
[----:B------:R-:W-:-:S12]  /*fa80*/  IMAD.MOV.U32 R3, RZ, RZ, R15 ;  /* 0x000000ffff037224 */ /* 0x000fd800078e000f */
[----:B------:R-:W-:Y:S05]  /*fa90*/  @!P1 BRA `(.L_x_308) ;  /* 0x0000000000289947 */ /* 0x000fea0003800000 */
[----:B------:R-:W-:Y:S02]  /*faa0*/  ULDC UR7, c[0x0][0x634] ;  /* 0x00018d0000077ab9 */ /* 0x000fe40000000800 */
[----:B------:R-:W-:-:S05]  /*fab0*/  IADD3 R7, P1, R13, UR7, RZ ;  /* 0x000000070d077c10 */ /* 0x000fca000ff3e0ff */
[----:B------:R-:W-:-:S04]  /*fac0*/  IMAD.X R11, RZ, RZ, R15, P1 ;  /* 0x000000ffff0b7224 */ /* 0x000fc800008e060f */
[----:B------:R-:W-:-:S04]  /*fad0*/  IMAD.WIDE.U32 R4, R11, UR8, RZ ;  /* 0x000000080b047c25 */ /* 0x000fc8000f8e00ff */
[----:B------:R-:W-:-:S04]  /*fae0*/  IMAD.WIDE.U32 R4, P1, R7, UR9, R4 ;  /* 0x0000000907047c25 */ /* 0x000fc8000f820004 */
[----:B------:R-:W-:-:S04]  /*faf0*/  IMAD.WIDE.U32 R6, R7, UR8, RZ ;  /* 0x0000000807067c25 */ /* 0x000fc8000f8e00ff */
[----:B------:R-:W-:Y:S01]  /*fb00*/  IMAD.X R3, RZ, RZ, RZ, P1 ;  /* 0x000000ffff037224 */ /* 0x000fe200008e06ff */
[----:B------:R-:W-:Y:S01]  /*fb10*/  IADD3 RZ, P1, R7, R4, RZ ;  /* 0x0000000407ff7210 */ /* 0x000fe20007f3e0ff */
[----:B------:R-:W-:-:S04]  /*fb20*/  IMAD.MOV.U32 R2, RZ, RZ, R5 ;  /* 0x000000ffff027224 */ /* 0x000fc800078e0005 */
[----:B------:R-:W-:-:S08]  /*fb30*/  IMAD.WIDE.U32.X R2, R11, UR9, R2, P1 ;  /* 0x000000090b027c25 */ /* 0x000fd000088e0402 */
.L_x_308:
[--C-:B------:R-:W-:Y:S01]  /*fb40*/  SHF.R.U64 R11, R2, UR10, R3.reuse ;  /* 0x0000000a020b7c19 */ /* 0x100fe20008001203 */
[----:B------:R-:W-:Y:S01]  /*fb50*/  ULDC.64 UR8, c[0x0][0x620] ;  /* 0x0001880000087ab9 */ /* 0x000fe20000000a00 */
[----:B------:R-:W-:Y:S01]  /*fb60*/  SHF.R.U32.HI R2, RZ, UR10, R3 ;  /* 0x0000000aff027c19 */ /* 0x000fe20008011603 */
[----:B------:R-:W-:Y:S01]  /*fb70*/  IMAD.MOV.U32 R3, RZ, RZ, R15 ;  /* 0x000000ffff037224 */ /* 0x000fe200078e000f */
[----:B------:R-:W-:Y:S01]  /*fb80*/  IADD3 R5, P1, RZ, -R11, RZ ;  /* 0x8000000bff057210 */ /* 0x000fe20007f3e0ff */
[----:B------:R-:W-:Y:S01]  /*fb90*/  ULDC UR7, c[0x0][0x150] ;  /* 0x0000540000077ab9 */ /* 0x000fe20000000800 */
[----:B0-----:R-:W-:Y:S01]  /*fba0*/  I2FP.F32.U32 R6, R12 ;  /* 0x0000000c00067245 */ /* 0x001fe20000201000 */
[----:B------:R-:W0:Y:S01]  /*fbb0*/  LDC R7, c[0x0][0x144] ;  /* 0x00005100ff077b82 */ /* 0x000e220000000800 */
[----:B------:R-:W-:Y:S01]  /*fbc0*/  ULDC.64 UR10, c[0x0][0x640] ;  /* 0x00019000000a7ab9 */ /* 0x000fe20000000a00 */
[----:B------:R-:W-:Y:S01]  /*fbd0*/  IMAD.X R2, RZ, RZ, ~R2, P1 ;  /* 0x000000ffff027224 */ /* 0x000fe200008e0e02 */
[----:B------:R-:W-:Y:S01]  /*fbe0*/  ISETP.NE.U32.AND P1, PT, RZ, UR10, PT ;  /* 0x0000000aff007c0c */ /* 0x000fe2000bf25070 */
[----:B------:R-:W-:Y:S01]  /*fbf0*/  FMUL R6, R6, UR7 ;  /* 0x0000000706067c20 */ /* 0x000fe20008400000 */
[----:B------:R-:W-:Y:S01]  /*fc00*/  ULDC UR7, c[0x0][0x618] ;  /* 0x0001860000077ab9 */ /* 0x000fe20000000800 */
[----:B------:R-:W-:Y:S01]  /*fc10*/  IMAD R4, R2, UR8, RZ ;  /* 0x0000000802047c24 */ /* 0x000fe2000f8e02ff */
[----:B------:R-:W-:Y:S01]  /*fc20*/  ISETP.NE.AND.EX P1, PT, RZ, UR11, PT, P1 ;  /* 0x0000000bff007c0c */ /* 0x000fe2000bf25310 */
[----:B------:R-:W-:Y:S01]  /*fc30*/  IMAD.MOV.U32 R2, RZ, RZ, R13 ;  /* 0x000000ffff027224 */ /* 0x000fe200078e000d */
[----:B------:R-:W2:Y:S01]  /*fc40*/  LDC R15, c[0x0][0x148] ;  /* 0x00005200ff0f7b82 */ /* 0x000ea20000000800 */
[----:B------:R-:W3:Y:S02]  /*fc50*/  F2I.U32.TRUNC.NTZ R6, R6 ;  /* 0x0000000600067305 */ /* 0x000ee4000020f000 */
[----:B------:R-:W-:Y:S01]  /*fc60*/  IMAD.WIDE.U32 R2, R5, UR8, R2 ;  /* 0x0000000805027c25 */ /* 0x000fe2000f8e0002 */
[----:B------:R-:W-:-:S03]  /*fc70*/  ULDC UR8, c[0x0][0x154] ;  /* 0x0000550000087ab9 */ /* 0x000fc60000000800 */
[----:B------:R-:W-:Y:S01]  /*fc80*/  IMAD R5, R5, UR9, R4 ;  /* 0x0000000905057c24 */ /* 0x000fe2000f8e0204 */
[----:B------:R-:W-:-:S03]  /*fc90*/  ULDC UR9, c[0x0][0x608] ;  /* 0x0001820000097ab9 */ /* 0x000fc60000000800 */
[----:B------:R-:W-:-:S05]  /*fca0*/  IMAD.IADD R3, R3, 0x1, R5 ;  /* 0x0000000103037824 */ /* 0x000fca00078e0205 */
[----:B------:R-:W-:Y:S01]  /*fcb0*/  SHF.R.U64 R13, R2, UR7, R3 ;  /* 0x00000007020d7c19 */ /* 0x000fe20008001203 */
[----:B---3--:R-:W-:Y:S01]  /*fcc0*/  IMAD.MOV R6, RZ, RZ, -R6 ;  /* 0x000000ffff067224 */ /* 0x008fe200078e0a06 */
[----:B-1----:R-:W-:-:S03]  /*fcd0*/  I2FP.F32.U32 R2, R10 ;  /* 0x0000000a00027245 */ /* 0x002fc60000201000 */
[----:B0-----:R-:W-:Y:S02]  /*fce0*/  IMAD R19, R7, R6, R12 ;  /* 0x0000000607137224 */ /* 0x001fe400078e020c */
[----:B------:R-:W-:Y:S01]  /*fcf0*/  FMUL R4, R2, UR8 ;  /* 0x0000000802047c20 */ /* 0x000fe20008400000 */
[----:B------:R-:W-:Y:S01]  /*fd00*/  SHF.R.U32.HI R2, RZ, UR7, R3 ;  /* 0x00000007ff027c19 */ /* 0x000fe20008011603 */
[----:B------:R-:W-:Y:S02]  /*fd10*/  ULDC UR7, c[0x0][0x658] ;  /* 0x0001960000077ab9 */ /* 0x000fe40000000800 */
[----:B------:R0:W1:Y:S01]  /*fd20*/  F2I.U32.TRUNC.NTZ R18, R4 ;  /* 0x0000000400127305 */ /* 0x000062000020f000 */
[--C-:B------:R-:W-:Y:S02]  /*fd30*/  SHF.R.U64 R16, R13, UR9, R2.reuse ;  /* 0x000000090d107c19 */ /* 0x100fe40008001202 */
[----:B------:R-:W-:-:S04]  /*fd40*/  SHF.R.U32.HI R3, RZ, UR9, R2 ;  /* 0x00000009ff037c19 */ /* 0x000fc80008011602 */
[--C-:B------:R-:W-:Y:S02]  /*fd50*/  SHF.R.U64 R14, R16, UR7, R3.reuse ;  /* 0x00000007100e7c19 */ /* 0x100fe40008001203 */
[----:B------:R-:W-:-:S03]  /*fd60*/  SHF.R.U32.HI R3, RZ, UR7, R3 ;  /* 0x00000007ff037c19 */ /* 0x000fc60008011603 */
[----:B------:R-:W-:Y:S01]  /*fd70*/  IMAD.MOV.U32 R2, RZ, RZ, R14 ;  /* 0x000000ffff027224 */ /* 0x000fe200078e000e */
[----:B0-2---:R-:W-:Y:S06]  /*fd80*/  @!P1 BRA `(.L_x_309) ;  /* 0x0000000000289947 */ /* 0x005fec0003800000 */
        /* <DEDUP_REMOVED lines=10> */
.L_x_309:
[----:B------:R-:W-:Y:S01]  /*fe30*/  ULDC UR7, c[0x0][0x648] ;  /* 0x0001920000077ab9 */ /* 0x000fe20000000800 */
[----:B-1----:R-:W-:Y:S01]  /*fe40*/  IMAD.MOV R18, RZ, RZ, -R18 ;  /* 0x000000ffff127224 */ /* 0x002fe200078e0a12 */
[----:B------:R-:W-:Y:S01]  /*fe50*/  SHF.R.U64 R3, R2, UR7, R3 ;  /* 0x0000000702037c19 */ /* 0x000fe20008001203 */
[----:B------:R-:W-:Y:S01]  /*fe60*/  ULDC UR7, c[0x0][0x638] ;  /* 0x00018e0000077ab9 */ /* 0x000fe20000000800 */
[----:B------:R-:W-:Y:S01]  /*fe70*/  LOP3.LUT R2, R16, UR6, RZ, 0xc0, !PT ;  /* 0x0000000610027c12 */ /* 0x000fe2000f8ec0ff */
[----:B------:R-:W-:Y:S01]  /*fe80*/  @P4 IMAD R19, R15, R18, R10 ;  /* 0x000000120f134224 */ /* 0x000fe200078e020a */
[----:B------:R-:W-:Y:S01]  /*fe90*/  LOP3.LUT R13, R13, UR4, RZ, 0xc0, !PT ;  /* 0x000000040d0d7c12 */ /* 0x000fe2000f8ec0ff */
[----:B------:R-:W-:Y:S01]  /*fea0*/  IMAD.MOV R5, RZ, RZ, -R3 ;  /* 0x000000ffff057224 */ /* 0x000fe200078e0a03 */
[----:B------:R-:W-:Y:S01]  /*feb0*/  ULDC UR8, c[0x0][0x610] ;  /* 0x0001840000087ab9 */ /* 0x000fe20000000800 */
[----:B------:R-:W-:Y:S02]  /*fec0*/  IMAD R2, R3, UR5, R2 ;  /* 0x0000000503027c24 */ /* 0x000fe4000f8e0202 */
[----:B------:R-:W-:Y:S01]  /*fed0*/  IMAD R14, R5, UR7, R14 ;  /* 0x00000007050e7c24 */ /* 0x000fe2000f8e020e */
[----:B------:R-:W-:Y:S01]  /*fee0*/  ULDC UR7, c[0x0][0x600] ;  /* 0x0001800000077ab9 */ /* 0x000fe20000000800 */
[----:B------:R-:W-:-:S02]  /*fef0*/  IMAD R5, R2, UR8, R19 ;  /* 0x0000000802057c24 */ /* 0x000fc4000f8e0213 */
[----:B------:R-:W-:Y:S02]  /*ff00*/  IMAD R14, R14, UR7, R13 ;  /* 0x000000070e0e7c24 */ /* 0x000fe4000f8e020d */
[----:B------:R-:W-:-:S03]  /*ff10*/  IMAD.MOV.U32 R2, RZ, RZ, 0x1 ;  /* 0x00000001ff027424 */ /* 0x000fc600078e00ff */
[----:B------:R-:W-:Y:S02]  /*ff20*/  SEL R6, R14, R5, !P4 ;  /* 0x000000050e067207 */ /* 0x000fe40006000000 */
[----:B------:R-:W-:-:S07]  /*ff30*/  SEL R5, R5, R14, !P4 ;  /* 0x0000000e05057207 */ /* 0x000fce0006000000 */
.L_x_307:
[----:B------:R-:W-:Y:S05]  /*ff40*/  BSYNC B1 ;  /* 0x0000000000017941 */ /* 0x000fea0003800000 */
.L_x_306:
[----:B------:R-:W-:-:S13]  /*ff50*/  LOP3.LUT P1, RZ, R2, 0xff, RZ, 0xc0, !PT ;  /* 0x000000ff02ff7812 */ /* 0x000fda000782c0ff */
[----:B------:R-:W-:Y:S05]  /*ff60*/  @P1 BRA `(.L_x_310) ;  /* 0xfffffff400301947 */ /* 0x000fea000383ffff */
[----:B------:R-:W-:Y:S05]  /*ff70*/  BSYNC B0 ;  /* 0x0000000000007941 */ /* 0x000fea0003800000 */
.L_x_298:
[----:B------:R-:W-:-:S03]  /*ff80*/  UMOV UR7, 0xffffffff ;  /* 0xffffffff00077882 */ /* 0x000fc60000000000 */
[----:B------:R-:W-:Y:S05]  /*ff90*/  BRA.DIV UR7, `(.L_x_311) ;  /* 0x0000000e07207947 */ /* 0x000fea000b800000 */
[----:B------:R-:W-:-:S13]  /*ffa0*/  ELECT P0, URZ, PT ;  /* 0x00000000003f782f */ /* 0x000fda0003800000 */
.L_x_339:
[----:B------:R-:W-:Y:S04]  /*ffb0*/  BSSY B0, `(.L_x_312) ;  /* 0x00000aa000007945 */ /* 0x000fe80003800000 */
[----:B------:R-:W-:Y:S05]  /*ffc0*/  @!P0 BRA `(.L_x_313) ;  /* 0x0000000800a08947 */ /* 0x000fea0003800000 */
[----:B------:R-:W-:-:S04]  /*ffd0*/  ULOP3.LUT UR7, UR13, 0x2, URZ, 0xfc, !UPT ;  /* 0x000000020d077892 */ /* 0x000fc8000f8efc3f */
[----:B------:R-:W-:-:S06]  /*ffe0*/  UISETP.NE.AND UP0, UPT, UR7, 0x3, UPT ;  /* 0x000000030700788c */ /* 0x000fcc000bf05270 */
[----:B------:R-:W-:-:S13]  /*fff0*/  PLOP3.LUT P0, PT, PT, PT, UP0, 0x80, 0x0 ;  /* 0x000000000000781c */ /* 0x000fda0003f0f008 */
[----:B------:R-:W-:Y:S05]  /*10000*/  @!P0 BRA `(.L_x_314) ;  /* 0x0000000000048947 */ /* 0x000fea0003800000 */
[----:B------:R-:W-:Y:S01]  /*10010*/  BPT.TRAP 0x1 ;  /* 0x000000040000795c */ /* 0x000fe20000300000 */
.L_x_314:
[----:B------:R-:W0:Y:S01]  /*10020*/  S2R R3, SR_CgaCtaId ;  /* 0x0000000000037919 */ /* 0x000e220000008800 */
[----:B------:R-:W-:-:S04]  /*10030*/  MOV R2, 0x400 ;  /* 0x0000040000027802 */ /* 0x000fc80000000f00 */
[----:B0-----:R-:W-:Y:S02]  /*10040*/  LEA R3, R3, R2, 0x18 ;  /* 0x0000000203037211 */ /* 0x001fe400078ec0ff */
[----:B------:R-:W-:-:S03]  /*10050*/  SHF.L.U32 R2, R0, 0x1f, RZ ;  /* 0x0000001f00027819 */ /* 0x000fc600000006ff */
[----:B------:R-:W-:-:S04]  /*10060*/  VIADD R3, R3, 0x90 ;  /* 0x0000009003037836 */ /* 0x000fc80000000000 */
[C---:B------:R-:W-:Y:S02]  /*10070*/  IMAD R7, R8.reuse, 0x8, R3 ;  /* 0x0000000808077824 */ /* 0x040fe400078e0203 */
[----:B------:R-:W-:Y:S02]  /*10080*/  VIADD R8, R8, 0x1 ;  /* 0x0000000108087836 */ /* 0x000fe40000000000 */
[----:B------:R-:W0:Y:S03]  /*10090*/  SYNCS.PHASECHK.TRANS64.TRYWAIT P0, [R7+URZ], R2 ;  /* 0x00000002070075a7 */ /* 0x000e26000800017f */
[----:B------:R-:W-:-:S04]  /*100a0*/  ISETP.NE.AND P1, PT, R8, 0x12, PT ;  /* 0x000000120800780c */ /* 0x000fc80003f25270 */
[----:B------:R-:W-:Y:S02]  /*100b0*/  SEL R5, RZ, 0x1, P1 ;  /* 0x00000001ff057807 */ /* 0x000fe40000800000 */
[----:B------:R-:W-:Y:S02]  /*100c0*/  SEL R8, R8, RZ, P1 ;  /* 0x000000ff08087207 */ /* 0x000fe40000800000 */
[----:B------:R-:W-:-:S03]  /*100d0*/  LOP3.LUT R5, R0, R5, RZ, 0x3c, !PT ;  /* 0x0000000500057212 */ /* 0x000fc600078e3cff */
[----:B------:R-:W-:Y:S01]  /*100e0*/  IMAD R9, R8, 0x8, R3 ;  /* 0x0000000808097824 */ /* 0x000fe200078e0203 */
[----:B------:R-:W-:Y:S01]  /*100f0*/  SHF.L.U32 R4, R5, 0x1f, RZ ;  /* 0x0000001f05047819 */ /* 0x000fe200000006ff */
[----:B0-----:R-:W-:Y:S06]  /*10100*/  @!P0 BRA `(.L_x_315) ;  /* 0x0000000800e88947 */ /* 0x001fec0003800000 */
.L_x_340:
[----:B------:R-:W1:Y:S01]  /*10110*/  SYNCS.PHASECHK.TRANS64.TRYWAIT P0, [R9+URZ], R4 ;  /* 0x00000004090075a7 */ /* 0x000e62000800017f */
[----:B------:R-:W-:-:S05]  /*10120*/  VIADD R0, R8, 0x1 ;  /* 0x0000000108007836 */ /* 0x000fca0000000000 */
[----:B------:R-:W-:-:S04]  /*10130*/  ISETP.NE.AND P1, PT, R0, 0x12, PT ;  /* 0x000000120000780c */ /* 0x000fc80003f25270 */
[----:B0-----:R-:W-:Y:S02]  /*10140*/  SEL R2, RZ, 0x1, P1 ;  /* 0x00000001ff027807 */ /* 0x001fe40000800000 */
[----:B------:R-:W-:Y:S02]  /*10150*/  SEL R0, R0, RZ, P1 ;  /* 0x000000ff00007207 */ /* 0x000fe40000800000 */
[----:B------:R-:W-:-:S03]  /*10160*/  LOP3.LUT R7, R5, R2, RZ, 0x3c, !PT ;  /* 0x0000000205077212 */ /* 0x000fc600078e3cff */
[----:B------:R-:W-:Y:S01]  /*10170*/  IMAD R6, R0, 0x8, R3 ;  /* 0x0000000800067824 */ /* 0x000fe200078e0203 */
[----:B------:R-:W-:Y:S01]  /*10180*/  SHF.L.U32 R5, R7, 0x1f, RZ ;  /* 0x0000001f07057819 */ /* 0x000fe200000006ff */
[----:B-1----:R-:W-:Y:S06]  /*10190*/  @!P0 BRA `(.L_x_316) ;  /* 0x0000000800d88947 */ /* 0x002fec0003800000 */
.L_x_341:
[----:B------:R-:W1:Y:S01]  /*101a0*/  SYNCS.PHASECHK.TRANS64.TRYWAIT P0, [R6+URZ], R5 ;  /* 0x00000005060075a7 */ /* 0x000e62000800017f */
[----:B------:R-:W-:-:S05]  /*101b0*/  VIADD R0, R0, 0x1 ;  /* 0x0000000100007836 */ /* 0x000fca0000000000 */
[----:B------:R-:W-:-:S04]  /*101c0*/  ISETP.NE.AND P1, PT, R0, 0x12, PT ;  /* 0x000000120000780c */ /* 0x000fc80003f25270 */
[----:B------:R-:W-:Y:S02]  /*101d0*/  SEL R2, RZ, 0x1, P1 ;  /* 0x00000001ff027807 */ /* 0x000fe40000800000 */
[----:B------:R-:W-:Y:S02]  /*101e0*/  SEL R0, R0, RZ, P1 ;  /* 0x000000ff00007207 */ /* 0x000fe40000800000 */
[----:B------:R-:W-:-:S03]  /*101f0*/  LOP3.LUT R7, R7, R2, RZ, 0x3c, !PT ;  /* 0x0000000207077212 */ /* 0x000fc600078e3cff */
[----:B0-----:R-:W-:Y:S01]  /*10200*/  IMAD R9, R0, 0x8, R3 ;  /* 0x0000000800097824 */ /* 0x001fe200078e0203 */
[----:B------:R-:W-:Y:S01]  /*10210*/  SHF.L.U32 R4, R7, 0x1f, RZ ;  /* 0x0000001f07047819 */ /* 0x000fe200000006ff */
[----:B-1----:R-:W-:Y:S06]  /*10220*/  @!P0 BRA `(.L_x_317) ;  /* 0x0000000800c88947 */ /* 0x002fec0003800000 */
.L_x_342:
        /* <DEDUP_REMOVED lines=9> */
.L_x_343:
        /* <DEDUP_REMOVED lines=9> */
.L_x_344:
        /* <DEDUP_REMOVED lines=9> */
.L_x_345:
        /* <DEDUP_REMOVED lines=9> */
.L_x_346:
        /* <DEDUP_REMOVED lines=9> */
.L_x_347:
        /* <DEDUP_REMOVED lines=9> */
.L_x_348:
        /* <DEDUP_REMOVED lines=9> */
.L_x_349:
        /* <DEDUP_REMOVED lines=9> */
.L_x_350:
        /* <DEDUP_REMOVED lines=9> */
.L_x_351:
        /* <DEDUP_REMOVED lines=9> */
.L_x_352:
        /* <DEDUP_REMOVED lines=9> */
.L_x_353:
        /* <DEDUP_REMOVED lines=9> */
.L_x_354:
        /* <DEDUP_REMOVED lines=9> */
.L_x_355:
[----:B------:R-:W1:Y:S01]  /*10980*/  SYNCS.PHASECHK.TRANS64.TRYWAIT P0, [R6+URZ], R5 ;  /* 0x00000005060075a7 */ /* 0x000e62000800017f */
[----:B------:R-:W-:-:S05]  /*10990*/  VIADD R0, R0, 0x1 ;  /* 0x0000000100007836 */ /* 0x000fca0000000000 */
[----:B------:R-:W-:-:S04]  /*109a0*/  ISETP.NE.AND P1, PT, R0, 0x12, PT ;  /* 0x000000120000780c */ /* 0x000fc80003f25270 */
[----:B------:R-:W-:Y:S02]  /*109b0*/  SEL R2, RZ, 0x1, P1 ;  /* 0x00000001ff027807 */ /* 0x000fe40000800000 */
[----:B------:R-:W-:Y:S02]  /*109c0*/  SEL R0, R0, RZ, P1 ;  /* 0x000000ff00007207 */ /* 0x000fe40000800000 */
[----:B------:R-:W-:Y:S01]  /*109d0*/  LOP3.LUT R2, R7, R2, RZ, 0x3c, !PT ;  /* 0x0000000207027212 */ /* 0x000fe200078e3cff */
[----:B-1----:R-:W-:Y:S06]  /*109e0*/  @!P0 BRA `(.L_x_331) ;  /* 0x0000000400f08947 */ /* 0x002fec0003800000 */
.L_x_356:
[----:B------:R-:W-:Y:S01]  /*109f0*/  IMAD R3, R0, 0x8, R3 ;  /* 0x0000000800037824 */ /* 0x000fe200078e0203 */
[----:B------:R-:W-:-:S07]  /*10a00*/  SHF.L.U32 R0, R2, 0x1f, RZ ;  /* 0x0000001f02007819 */ /* 0x000fce00000006ff */
.L_x_332:
[----:B--2---:R2:W3:Y:S02]  /*10a10*/  SYNCS.PHASECHK.TRANS64.TRYWAIT P0, [R3+URZ], R0 ;  /* 0x00000000030075a7 */ /* 0x0044e4000800017f */
[----:B---3--:R-:W-:Y:S05]  /*10a20*/  @!P0 NANOSLEEP.SYNCS 0x989680 ;  /* 0x009896800000895d */ /* 0x008fea0003900000 */
[----:B------:R-:W3:Y:S02]  /*10a30*/  @!P0 SYNCS.PHASECHK.TRANS64 P0, [R3+URZ], R0 ;  /* 0x00000000030085a7 */ /* 0x000ee4000800007f */
[----:B---3--:R-:W-:Y:S05]  /*10a40*/  @!P0 BRA `(.L_x_332) ;  /* 0xfffffffc00f08947 */ /* 0x008fea000383ffff */
.L_x_313:
[----:B------:R-:W-:Y:S05]  /*10a50*/  BSYNC B0 ;  /* 0x0000000000007941 */ /* 0x000fea0003800000 */
.L_x_312:
[----:B------:R-:W-:Y:S05]  /*10a60*/  EXIT ;  /* 0x000000000000794d */ /* 0x000fea0003800000 */
.L_x_18:
[----:B-1----:R-:W-:-:S04]  /*10a70*/  IMAD.U32 R3, RZ, RZ, UR7 ;  /* 0x00000007ff037e24 */ /* 0x002fc8000f8e00ff */
[----:B------:R1:W3:Y:S03]  /*10a80*/  SYNCS.PHASECHK.TRANS64.TRYWAIT P0, [R3+URZ], R0 ;  /* 0x00000000030075a7 */ /* 0x0002e6000800017f */
[----:B---3--:R-:W-:Y:S05]  /*10a90*/  @!P0 NANOSLEEP.SYNCS 0x989680 ;  /* 0x009896800000895d */ /* 0x008fea0003900000 */
[----:B------:R-:W3:Y:S02]  /*10aa0*/  @!P0 SYNCS.PHASECHK.TRANS64 P0, [R3+URZ], R0 ;  /* 0x00000000030085a7 */ /* 0x000ee4000800007f */
[----:B---3--:R-:W-:Y:S05]  /*10ab0*/  @!P0 BRA `(.L_x_18) ;  /* 0xfffffffc00ec8947 */ /* 0x008fea000383ffff */
[----:B------:R-:W-:Y:S05]  /*10ac0*/  BRA `(.L_x_17) ;  /* 0xffffff1000a87947 */ /* 0x000fea000383ffff */
.L_x_24:
[----:B-----5:R1:W-:Y:S02]  /*10ad0*/  STL [R1+0x88], R0 ;  /* 0x0000880001007387 */ /* 0x0203e40000100800 */
[----:B-1----:R-:W-:-:S04]  /*10ae0*/  IMAD.U32 R0, RZ, RZ, UR9 ;  /* 0x00000009ff007e24 */ /* 0x002fc8000f8e00ff */
[----:B------:R1:W4:Y:S03]  /*10af0*/  SYNCS.PHASECHK.TRANS64.TRYWAIT P0, [R0+URZ], R229 ;  /* 0x000000e5000075a7 */ /* 0x000326000800017f */
[----:B----4-:R-:W-:Y:S05]  /*10b00*/  @!P0 NANOSLEEP.SYNCS 0x989680 ;  /* 0x009896800000895d */ /* 0x010fea0003900000 */
[----:B------:R1:W4:Y:S02]  /*10b10*/  @!P0 SYNCS.PHASECHK.TRANS64 P0, [R0+URZ], R229 ;  /* 0x000000e5000085a7 */ /* 0x000324000800007f */
[----:B-1----:R1:W5:Y:S02]  /*10b20*/  LDL.LU R0, [R1+0x88] ;  /* 0x0000880001007983 */ /* 0x0023640000300800 */
[----:B-1--4-:R-:W-:Y:S05]  /*10b30*/  @!P0 BRA `(.L_x_24) ;  /* 0xfffffffc00e48947 */ /* 0x012fea000383ffff */
[----:B------:R-:W-:Y:S05]  /*10b40*/  BRA `(.L_x_23) ;  /* 0xffffff24000c7947 */ /* 0x000fea000383ffff */
.L_x_299:
[----:B------:R-:W-:Y:S01]  /*10b50*/  BSSY B1, `(.L_x_333) ;  /* 0x0000006000017945 */ /* 0x000fe20003800000 */
[----:B------:R-:W-:-:S07]  /*10b60*/  IMAD.MOV.U32 R2, RZ, RZ, -0x1 ;  /* 0xffffffffff027424 */ /* 0x000fce00078e00ff */
[----:B------:R-:W-:Y:S05]  /*10b70*/  WARPSYNC.COLLECTIVE R2, `(.L_x_334) ;  /* 0x00000000020c7348 */ /* 0x000fea0003c00000 */
[----:B------:R-:W-:Y:S02]  /*10b80*/  ELECT P1, UR62, PT ;  /* 0x00000000003e782f */ /* 0x000fe40003820000 */
[----:B------:R-:W-:Y:S01]  /*10b90*/  MOV R2, UR62 ;  /* 0x0000003e00027c02 */ /* 0x000fe20008000f00 */
[----:B------:R-:W-:Y:S10]  /*10ba0*/  ENDCOLLECTIVE ;  /* 0x000000000000791b */ /* 0x000ff40003800000 */
.L_x_334:
[----:B------:R-:W-:Y:S05]  /*10bb0*/  BSYNC B1 ;  /* 0x0000000000017941 */ /* 0x000fea0003800000 */
.L_x_333:
[----:B------:R-:W-:Y:S05]  /*10bc0*/  BRA `(.L_x_335) ;  /* 0xffffffe800247947 */ /* 0x000fea000383ffff */
.L_x_302:
[----:B-1----:R1:W2:Y:S02]  /*10bd0*/  SYNCS.PHASECHK.TRANS64.TRYWAIT P1, [R13+URZ+0x90], R4 ;  /* 0x000090040d0075a7 */ /* 0x0022a4000802017f */
[----:B--2---:R-:W-:Y:S05]  /*10be0*/  @!P1 NANOSLEEP.SYNCS 0x989680 ;  /* 0x009896800000995d */ /* 0x004fea0003900000 */
[----:B------:R-:W2:Y:S02]  /*10bf0*/  @!P1 SYNCS.PHASECHK.TRANS64 P1, [R13+URZ+0x90], R4 ;  /* 0x000090040d0095a7 */ /* 0x000ea4000802007f */
[----:B--2---:R-:W-:Y:S05]  /*10c00*/  @!P1 BRA `(.L_x_302) ;  /* 0xfffffffc00f09947 */ /* 0x004fea000383ffff */
[----:B------:R-:W-:Y:S05]  /*10c10*/  BRA `(.L_x_336) ;  /* 0xffffffe800587947 */ /* 0x000fea000383ffff */
.L_x_311:
[----:B------:R-:W-:Y:S01]  /*10c20*/  BSSY B0, `(.L_x_337) ;  /* 0x0000006000007945 */ /* 0x000fe20003800000 */
[----:B------:R-:W-:-:S07]  /*10c30*/  IMAD.MOV.U32 R2, RZ, RZ, -0x1 ;  /* 0xffffffffff027424 */ /* 0x000fce00078e00ff */
[----:B------:R-:W-:Y:S05]  /*10c40*/  WARPSYNC.COLLECTIVE R2, `(.L_x_338) ;  /* 0x00000000020c7348 */ /* 0x000fea0003c00000 */
[----:B------:R-:W-:Y:S02]  /*10c50*/  ELECT P1, UR62, PT ;  /* 0x00000000003e782f */ /* 0x000fe40003820000 */
[----:B------:R-:W-:Y:S01]  /*10c60*/  MOV R2, UR62 ;  /* 0x0000003e00027c02 */ /* 0x000fe20008000f00 */
[----:B------:R-:W-:Y:S10]  /*10c70*/  ENDCOLLECTIVE ;  /* 0x000000000000791b */ /* 0x000ff40003800000 */
.L_x_338:
[----:B------:R-:W-:Y:S05]  /*10c80*/  BSYNC B0 ;  /* 0x0000000000007941 */ /* 0x000fea0003800000 */
.L_x_337:
[----:B------:R-:W-:Y:S01]  /*10c90*/  PLOP3.LUT P0, PT, P1, PT, PT, 0x80, 0x0 ;  /* 0x000000000000781c */ /* 0x000fe20000f0f070 */
[----:B------:R-:W-:-:S12]  /*10ca0*/  BRA `(.L_x_339) ;  /* 0xfffffff000c07947 */ /* 0x000fd8000383ffff */
.L_x_315:
[----:B0-----:R0:W1:Y:S02]  /*10cb0*/  SYNCS.PHASECHK.TRANS64.TRYWAIT P0, [R7+URZ], R2 ;  /* 0x00000002070075a7 */ /* 0x001064000800017f */
[----:B-1----:R-:W-:Y:S05]  /*10cc0*/  @!P0 NANOSLEEP.SYNCS 0x989680 ;  /* 0x009896800000895d */ /* 0x002fea0003900000 */
[----:B------:R-:W1:Y:S02]  /*10cd0*/  @!P0 SYNCS.PHASECHK.TRANS64 P0, [R7+URZ], R2 ;  /* 0x00000002070085a7 */ /* 0x000e64000800007f */
[----:B-1----:R-:W-:Y:S05]  /*10ce0*/  @!P0 BRA `(.L_x_315) ;  /* 0xfffffffc00f08947 */ /* 0x002fea000383ffff */
[----:B------:R-:W-:Y:S05]  /*10cf0*/  BRA `(.L_x_340) ;  /* 0xfffffff400047947 */ /* 0x000fea000383ffff */
.L_x_316:
[----:B0-----:R0:W1:Y:S02]  /*10d00*/  SYNCS.PHASECHK.TRANS64.TRYWAIT P0, [R9+URZ], R4 ;  /* 0x00000004090075a7 */ /* 0x001064000800017f */
[----:B-1----:R-:W-:Y:S05]  /*10d10*/  @!P0 NANOSLEEP.SYNCS 0x989680 ;  /* 0x009896800000895d */ /* 0x002fea0003900000 */
[----:B------:R-:W1:Y:S02]  /*10d20*/  @!P0 SYNCS.PHASECHK.TRANS64 P0, [R9+URZ], R4 ;  /* 0x00000004090085a7 */ /* 0x000e64000800007f */
[----:B-1----:R-:W-:Y:S05]  /*10d30*/  @!P0 BRA `(.L_x_316) ;  /* 0xfffffffc00f08947 */ /* 0x002fea000383ffff */
[----:B------:R-:W-:Y:S05]  /*10d40*/  BRA `(.L_x_341) ;  /* 0xfffffff400147947 */ /* 0x000fea000383ffff */
.L_x_317:
[----:B0-----:R0:W1:Y:S02]  /*10d50*/  SYNCS.PHASECHK.TRANS64.TRYWAIT P0, [R6+URZ], R5 ;  /* 0x00000005060075a7 */ /* 0x001064000800017f */
[----:B-1----:R-:W-:Y:S05]  /*10d60*/  @!P0 NANOSLEEP.SYNCS 0x989680 ;  /* 0x009896800000895d */ /* 0x002fea0003900000 */
[----:B------:R-:W1:Y:S02]  /*10d70*/  @!P0 SYNCS.PHASECHK.TRANS64 P0, [R6+URZ], R5 ;  /* 0x00000005060085a7 */ /* 0x000e64000800007f */
[----:B-1----:R-:W-:Y:S05]  /*10d80*/  @!P0 BRA `(.L_x_317) ;  /* 0xfffffffc00f08947 */ /* 0x002fea000383ffff */
[----:B------:R-:W-:Y:S05]  /*10d90*/  BRA `(.L_x_342) ;  /* 0xfffffff400247947 */ /* 0x000fea000383ffff */
.L_x_318:
[----:B0-----:R0:W1:Y:S02]  /*10da0*/  SYNCS.PHASECHK.TRANS64.TRYWAIT P0, [R9+URZ], R4 ;  /* 0x00000004090075a7 */ /* 0x001064000800017f */
[----:B-1----:R-:W-:Y:S05]  /*10db0*/  @!P0 NANOSLEEP.SYNCS 0x989680 ;  /* 0x009896800000895d */ /* 0x002fea0003900000 */
[----:B------:R-:W1:Y:S02]  /*10dc0*/  @!P0 SYNCS.PHASECHK.TRANS64 P0, [R9+URZ], R4 ;  /* 0x00000004090085a7 */ /* 0x000e64000800007f */
[----:B-1----:R-:W-:Y:S05]  /*10dd0*/  @!P0 BRA `(.L_x_318) ;  /* 0xfffffffc00f08947 */ /* 0x002fea000383ffff */
[----:B------:R-:W-:Y:S05]  /*10de0*/  BRA `(.L_x_343) ;  /* 0xfffffff400347947 */ /* 0x000fea000383ffff */
.L_x_319:
[----:B0-----:R0:W1:Y:S02]  /*10df0*/  SYNCS.PHASECHK.TRANS64.TRYWAIT P0, [R6+URZ], R5 ;  /* 0x00000005060075a7 */ /* 0x001064000800017f */
[----:B-1----:R-:W-:Y:S05]  /*10e00*/  @!P0 NANOSLEEP.SYNCS 0x989680 ;  /* 0x009896800000895d */ /* 0x002fea0003900000 */
[----:B------:R-:W1:Y:S02]  /*10e10*/  @!P0 SYNCS.PHASECHK.TRANS64 P0, [R6+URZ], R5 ;  /* 0x00000005060085a7 */ /* 0x000e64000800007f */
[----:B-1----:R-:W-:Y:S05]  /*10e20*/  @!P0 BRA `(.L_x_319) ;  /* 0xfffffffc00f08947 */ /* 0x002fea000383ffff */
[----:B------:R-:W-:Y:S05]  /*10e30*/  BRA `(.L_x_344) ;  /* 0xfffffff400447947 */ /* 0x000fea000383ffff */
.L_x_320:
[----:B0-----:R0:W1:Y:S02]  /*10e40*/  SYNCS.PHASECHK.TRANS64.TRYWAIT P0, [R9+URZ], R4 ;  /* 0x00000004090075a7 */ /* 0x001064000800017f */
[----:B-1----:R-:W-:Y:S05]  /*10e50*/  @!P0 NANOSLEEP.SYNCS 0x989680 ;  /* 0x009896800000895d */ /* 0x002fea0003900000 */
[----:B------:R-:W1:Y:S02]  /*10e60*/  @!P0 SYNCS.PHASECHK.TRANS64 P0, [R9+URZ], R4 ;  /* 0x00000004090085a7 */ /* 0x000e64000800007f */
[----:B-1----:R-:W-:Y:S05]  /*10e70*/  @!P0 BRA `(.L_x_320) ;  /* 0xfffffffc00f08947 */ /* 0x002fea000383ffff */
[----:B------:R-:W-:Y:S05]  /*10e80*/  BRA `(.L_x_345) ;  /* 0xfffffff400547947 */ /* 0x000fea000383ffff */
.L_x_321:
[----:B0-----:R0:W1:Y:S02]  /*10e90*/  SYNCS.PHASECHK.TRANS64.TRYWAIT P0, [R6+URZ], R5 ;  /* 0x00000005060075a7 */ /* 0x001064000800017f */
[----:B-1----:R-:W-:Y:S05]  /*10ea0*/  @!P0 NANOSLEEP.SYNCS 0x989680 ;  /* 0x009896800000895d */ /* 0x002fea0003900000 */
[----:B------:R-:W1:Y:S02]  /*10eb0*/  @!P0 SYNCS.PHASECHK.TRANS64 P0, [R6+URZ], R5 ;  /* 0x00000005060085a7 */ /* 0x000e64000800007f */
[----:B-1----:R-:W-:Y:S05]  /*10ec0*/  @!P0 BRA `(.L_x_321) ;  /* 0xfffffffc00f08947 */ /* 0x002fea000383ffff */
[----:B------:R-:W-:Y:S05]  /*10ed0*/  BRA `(.L_x_346) ;  /* 0xfffffff400647947 */ /* 0x000fea000383ffff */
.L_x_322:
[----:B0-----:R0:W1:Y:S02]  /*10ee0*/  SYNCS.PHASECHK.TRANS64.TRYWAIT P0, [R9+URZ], R4 ;  /* 0x00000004090075a7 */ /* 0x001064000800017f */
[----:B-1----:R-:W-:Y:S05]  /*10ef0*/  @!P0 NANOSLEEP.SYNCS 0x989680 ;  /* 0x009896800000895d */ /* 0x002fea0003900000 */
[----:B------:R-:W1:Y:S02]  /*10f00*/  @!P0 SYNCS.PHASECHK.TRANS64 P0, [R9+URZ], R4 ;  /* 0x00000004090085a7 */ /* 0x000e64000800007f */
[----:B-1----:R-:W-:Y:S05]  /*10f10*/  @!P0 BRA `(.L_x_322) ;  /* 0xfffffffc00f08947 */ /* 0x002fea000383ffff */
[----:B------:R-:W-:Y:S05]  /*10f20*/  BRA `(.L_x_347) ;  /* 0xfffffff400747947 */ /* 0x000fea000383ffff */
.L_x_323:
[----:B0-----:R0:W1:Y:S02]  /*10f30*/  SYNCS.PHASECHK.TRANS64.TRYWAIT P0, [R6+URZ], R5 ;  /* 0x00000005060075a7 */ /* 0x001064000800017f */
[----:B-1----:R-:W-:Y:S05]  /*10f40*/  @!P0 NANOSLEEP.SYNCS 0x989680 ;  /* 0x009896800000895d */ /* 0x002fea0003900000 */
[----:B------:R-:W1:Y:S02]  /*10f50*/  @!P0 SYNCS.PHASECHK.TRANS64 P0, [R6+URZ], R5 ;  /* 0x00000005060085a7 */ /* 0x000e64000800007f */
[----:B-1----:R-:W-:Y:S05]  /*10f60*/  @!P0 BRA `(.L_x_323) ;  /* 0xfffffffc00f08947 */ /* 0x002fea000383ffff */
[----:B------:R-:W-:Y:S05]  /*10f70*/  BRA `(.L_x_348) ;  /* 0xfffffff400847947 */ /* 0x000fea000383ffff */
.L_x_324:
[----:B0-----:R0:W1:Y:S02]  /*10f80*/  SYNCS.PHASECHK.TRANS64.TRYWAIT P0, [R9+URZ], R4 ;  /* 0x00000004090075a7 */ /* 0x001064000800017f */
[----:B-1----:R-:W-:Y:S05]  /*10f90*/  @!P0 NANOSLEEP.SYNCS 0x989680 ;  /* 0x009896800000895d */ /* 0x002fea0003900000 */
[----:B------:R-:W1:Y:S02]  /*10fa0*/  @!P0 SYNCS.PHASECHK.TRANS64 P0, [R9+URZ], R4 ;  /* 0x00000004090085a7 */ /* 0x000e64000800007f */
[----:B-1----:R-:W-:Y:S05]  /*10fb0*/  @!P0 BRA `(.L_x_324) ;  /* 0xfffffffc00f08947 */ /* 0x002fea000383ffff */
[----:B------:R-:W-:Y:S05]  /*10fc0*/  BRA `(.L_x_349) ;  /* 0xfffffff400947947 */ /* 0x000fea000383ffff */
.L_x_325:
[----:B0-----:R0:W1:Y:S02]  /*10fd0*/  SYNCS.PHASECHK.TRANS64.TRYWAIT P0, [R6+URZ], R5 ;  /* 0x00000005060075a7 */ /* 0x001064000800017f */
[----:B-1----:R-:W-:Y:S05]  /*10fe0*/  @!P0 NANOSLEEP.SYNCS 0x989680 ;  /* 0x009896800000895d */ /* 0x002fea0003900000 */
[----:B------:R-:W1:Y:S02]  /*10ff0*/  @!P0 SYNCS.PHASECHK.TRANS64 P0, [R6+URZ], R5 ;  /* 0x00000005060085a7 */ /* 0x000e64000800007f */
[----:B-1----:R-:W-:Y:S05]  /*11000*/  @!P0 BRA `(.L_x_325) ;  /* 0xfffffffc00f08947 */ /* 0x002fea000383ffff */
[----:B------:R-:W-:Y:S05]  /*11010*/  BRA `(.L_x_350) ;  /* 0xfffffff400a47947 */ /* 0x000fea000383ffff */
.L_x_326:
[----:B0-----:R0:W1:Y:S02]  /*11020*/  SYNCS.PHASECHK.TRANS64.TRYWAIT P0, [R9+URZ], R4 ;  /* 0x00000004090075a7 */ /* 0x001064000800017f */
[----:B-1----:R-:W-:Y:S05]  /*11030*/  @!P0 NANOSLEEP.SYNCS 0x989680 ;  /* 0x009896800000895d */ /* 0x002fea0003900000 */
[----:B------:R-:W1:Y:S02]  /*11040*/  @!P0 SYNCS.PHASECHK.TRANS64 P0, [R9+URZ], R4 ;  /* 0x00000004090085a7 */ /* 0x000e64000800007f */
[----:B-1----:R-:W-:Y:S05]  /*11050*/  @!P0 BRA `(.L_x_326) ;  /* 0xfffffffc00f08947 */ /* 0x002fea000383ffff */
[----:B------:R-:W-:Y:S05]  /*11060*/  BRA `(.L_x_351) ;  /* 0xfffffff400b47947 */ /* 0x000fea000383ffff */
.L_x_327:
[----:B0-----:R0:W1:Y:S02]  /*11070*/  SYNCS.PHASECHK.TRANS64.TRYWAIT P0, [R6+URZ], R5 ;  /* 0x00000005060075a7 */ /* 0x001064000800017f */
[----:B-1----:R-:W-:Y:S05]  /*11080*/  @!P0 NANOSLEEP.SYNCS 0x989680 ;  /* 0x009896800000895d */ /* 0x002fea0003900000 */
[----:B------:R-:W1:Y:S02]  /*11090*/  @!P0 SYNCS.PHASECHK.TRANS64 P0, [R6+URZ], R5 ;  /* 0x00000005060085a7 */ /* 0x000e64000800007f */
[----:B-1----:R-:W-:Y:S05]  /*110a0*/  @!P0 BRA `(.L_x_327) ;  /* 0xfffffffc00f08947 */ /* 0x002fea000383ffff */
[----:B------:R-:W-:Y:S05]  /*110b0*/  BRA `(.L_x_352) ;  /* 0xfffffff400c47947 */ /* 0x000fea000383ffff */
.L_x_328:
[----:B0-----:R0:W1:Y:S02]  /*110c0*/  SYNCS.PHASECHK.TRANS64.TRYWAIT P0, [R9+URZ], R4 ;  /* 0x00000004090075a7 */ /* 0x001064000800017f */
[----:B-1----:R-:W-:Y:S05]  /*110d0*/  @!P0 NANOSLEEP.SYNCS 0x989680 ;  /* 0x009896800000895d */ /* 0x002fea0003900000 */
[----:B------:R-:W1:Y:S02]  /*110e0*/  @!P0 SYNCS.PHASECHK.TRANS64 P0, [R9+URZ], R4 ;  /* 0x00000004090085a7 */ /* 0x000e64000800007f */
[----:B-1----:R-:W-:Y:S05]  /*110f0*/  @!P0 BRA `(.L_x_328) ;  /* 0xfffffffc00f08947 */ /* 0x002fea000383ffff */
[----:B------:R-:W-:Y:S05]  /*11100*/  BRA `(.L_x_353) ;  /* 0xfffffff400d47947 */ /* 0x000fea000383ffff */
.L_x_329:
[----:B0-----:R0:W1:Y:S02]  /*11110*/  SYNCS.PHASECHK.TRANS64.TRYWAIT P0, [R6+URZ], R5 ;  /* 0x00000005060075a7 */ /* 0x001064000800017f */
[----:B-1----:R-:W-:Y:S05]  /*11120*/  @!P0 NANOSLEEP.SYNCS 0x989680 ;  /* 0x009896800000895d */ /* 0x002fea0003900000 */
[----:B------:R-:W1:Y:S02]  /*11130*/  @!P0 SYNCS.PHASECHK.TRANS64 P0, [R6+URZ], R5 ;  /* 0x00000005060085a7 */ /* 0x000e64000800007f */
[----:B-1----:R-:W-:Y:S05]  /*11140*/  @!P0 BRA `(.L_x_329) ;  /* 0xfffffffc00f08947 */ /* 0x002fea000383ffff */
[----:B------:R-:W-:Y:S05]  /*11150*/  BRA `(.L_x_354) ;  /* 0xfffffff400e47947 */ /* 0x000fea000383ffff */
.L_x_330:
[----:B0-----:R0:W1:Y:S02]  /*11160*/  SYNCS.PHASECHK.TRANS64.TRYWAIT P0, [R9+URZ], R4 ;  /* 0x00000004090075a7 */ /* 0x001064000800017f */
[----:B-1----:R-:W-:Y:S05]  /*11170*/  @!P0 NANOSLEEP.SYNCS 0x989680 ;  /* 0x009896800000895d */ /* 0x002fea0003900000 */
[----:B------:R-:W1:Y:S02]  /*11180*/  @!P0 SYNCS.PHASECHK.TRANS64 P0, [R9+URZ], R4 ;  /* 0x00000004090085a7 */ /* 0x000e64000800007f */
[----:B-1----:R-:W-:Y:S05]  /*11190*/  @!P0 BRA `(.L_x_330) ;  /* 0xfffffffc00f08947 */ /* 0x002fea000383ffff */
[----:B------:R-:W-:Y:S05]  /*111a0*/  BRA `(.L_x_355) ;  /* 0xfffffff400f47947 */ /* 0x000fea000383ffff */
.L_x_331:
[----:B-1----:R1:W2:Y:S02]  /*111b0*/  SYNCS.PHASECHK.TRANS64.TRYWAIT P0, [R6+URZ], R5 ;  /* 0x00000005060075a7 */ /* 0x0022a4000800017f */
[----:B--2---:R-:W-:Y:S05]  /*111c0*/  @!P0 NANOSLEEP.SYNCS 0x989680 ;  /* 0x009896800000895d */ /* 0x004fea0003900000 */
[----:B------:R-:W2:Y:S02]  /*111d0*/  @!P0 SYNCS.PHASECHK.TRANS64 P0, [R6+URZ], R5 ;  /* 0x00000005060085a7 */ /* 0x000ea4000800007f */
[----:B--2---:R-:W-:Y:S05]  /*111e0*/  @!P0 BRA `(.L_x_331) ;  /* 0xfffffffc00f08947 */ /* 0x004fea000383ffff */
[----:B------:R-:W-:Y:S05]  /*111f0*/  BRA `(.L_x_356) ;  /* 0xfffffff400fc7947 */ /* 0x000fea000383ffff */
.L_x_357:
[----:B------:R-:W-:-:S00]  /*11200*/  BRA `(.L_x_357) ;  /* 0xfffffffc00fc7947 */ /* 0x000fc0000383ffff */
[----:B------:R-:W-:-:S00]  /*11210*/  NOP ;  /* 0x0000000000007918 */ /* 0x000fc00000000000 */
        /* <DEDUP_REMOVED lines=14> */
.L_x_358:


//--------------------- .nv.shared._ZN7cutlass13device_kernelINS_4gemm6kernel13GemmUniversalIN4cute5tupleIJiiiiEEENS1_10collective13CollectiveMmaINS1_37MainloopSm90TmaGmmaWarpSpecializedFP8ILi18ENS5_IJNS4_1CILi1EEESB_SB_EEENS1_35KernelTmaWarpSpecializedCooperativeEEENS5_IJNSA_ILi256EEENSA_ILi128EEENSA_ILi32EEEEEENS_12float_e5m2_tENS5_IJlSB_lEEENS_12float_e4m3_tESK_NS4_8TiledMMAINS4_8MMA_AtomIJNS4_4SM904GMMA31MMA_64x128x32_F32E5M2E4M3_SS_TNILNSP_7ScaleInE1ELSR_1EEEEEENS4_6LayoutINS5_IJNSA_ILi2EEESB_SB_EEENS5_IJSB_NSA_ILi0EEESX_EEEEENS5_IJNS4_10UnderscoreES10_S10_EEEEENS4_13SM90_TMA_LOADENS4_14ComposedLayoutINS4_7SwizzleILi1ELi4ELi3EEENS4_18smem_ptr_flag_bitsILi8EEENSU_INS5_IJNSA_ILi8EEESH_EEENS5_IJSH_SB_EEEEEEEvNS4_8identityES13_S1D_vS1E_EENS_8epilogue10collective6detail29Sm90TmaWarpSpecializedAdapterINS1H_15DefaultEpilogueISJ_SK_SK_NS1G_6thread17LinearCombinationISJ_Li1EffLNS1L_9ScaleType4KindE0ELNS_15FloatRoundStyleE2ESJ_EENS1_15EpilogueDefaultEEEEEvvEEEEvNT_6ParamsE --------------------------
	.section	.nv.shared._ZN7cutlass13device_kernelINS_4gemm6kernel13GemmUniversalIN4cute5tupleIJiiiiEEENS1_10collective13CollectiveMmaINS1_37MainloopSm90TmaGmmaWarpSpecializedFP8ILi18ENS5_IJNS4_1CILi1EEESB_SB_EEENS1_35KernelTmaWarpSpecializedCooperativeEEENS5_IJNSA_ILi256EEENSA_ILi128EEENSA_ILi32EEEEEENS_12float_e5m2_tENS5_IJlSB_lEEENS_12float_e4m3_tESK_NS4_8TiledMMAINS4_8MMA_AtomIJNS4_4SM904GMMA31MMA_64x128x32_F32E5M2E4M3_SS_TNILNSP_7ScaleInE1ELSR_1EEEEEENS4_6LayoutINS5_IJNSA_ILi2EEESB_SB_EEENS5_IJSB_NSA_ILi0EEESX_EEEEENS5_IJNS4_10UnderscoreES10_S10_EEEEENS4_13SM90_TMA_LOADENS4_14ComposedLayoutINS4_7SwizzleILi1ELi4ELi3EEENS4_18smem_ptr_flag_bitsILi8EEENSU_INS5_IJNSA_ILi8EEESH_EEENS5_IJSH_SB_EEEEEEEvNS4_8identityES13_S1D_vS1E_EENS_8epilogue10collective6detail29Sm90TmaWarpSpecializedAdapterINS1H_15DefaultEpilogueISJ_SK_SK_NS1G_6thread17LinearCombinationISJ_Li1EffLNS1L_9ScaleType4KindE0ELNS_15FloatRoundStyleE2ESJ_EENS1_15EpilogueDefaultEEEEEvvEEEEvNT_6ParamsE,"aw",@nobits
	.sectionflags	@""
	.align	16
	.zero		1024


//--------------------- .nv.shared.reserved.0     --------------------------
	.section	.nv.shared.reserved.0,"aw",@nobits
	.weak		__nv_reservedSMEM_offset_0_alias
	.size		__nv_reservedSMEM_offset_0_alias, 0, 0
	.other		__nv_reservedSMEM_offset_0_alias,@"STO_CUDA_RESERVED_SHARED STV_DEFAULT"
__nv_reservedSMEM_offset_0_alias:
	.zero		0


//--------------------- .nv.global                --------------------------
	.section	.nv.global,"aw",@nobits
.nv.global:
	.type		_ZN40_INTERNAL_80592ff6_4_k_cu_e4cd498d_297564cute1_E,@object
	.size		_ZN40_INTERNAL_80592ff6_4_k_cu_e4cd498d_297564cute1_E,(_ZN40_INTERNAL_80592ff6_4_k_cu_e4cd498d_297564cuda3std3__45__cpo6cbeginE - _ZN40_INTERNAL_80592ff6_4_k_cu_e4cd498d_297564cute1_E)
_ZN40_INTERNAL_80592ff6_4_k_cu_e4cd498d_297564cute1_E:
	.zero		1
	.type		_ZN40_INTERNAL_80592ff6_4_k_cu_e4cd498d_297564cuda3std3__45__cpo6cbeginE,@object
	.size		_ZN40_INTERNAL_80592ff6_4_k_cu_e4cd498d_297564cuda3std3__45__cpo6cbeginE,(_ZN40_INTERNAL_80592ff6_4_k_cu_e4cd498d_297564cuda3std3__48in_placeE - _ZN40_INTERNAL_80592ff6_4_k_cu_e4cd498d_297564cuda3std3__45__cpo6cbeginE)
_ZN40_INTERNAL_80592ff6_4_k_cu_e4cd498d_297564cuda3std3__45__cpo6cbeginE:
	.zero		1
	.type		_ZN40_INTERNAL_80592ff6_4_k_cu_e4cd498d_297564cuda3std3__48in_placeE,@object
	.size		_ZN40_INTERNAL_80592ff6_4_k_cu_e4cd498d_297564cuda3std3__48in_placeE,(_ZN40_INTERNAL_80592ff6_4_k_cu_e4cd498d_297564cuda3std6ranges3__45__cpo9iter_moveE - _ZN40_INTERNAL_80592ff6_4_k_cu_e4cd498d_297564cuda3std3__48in_placeE)
_ZN40_INTERNAL_80592ff6_4_k_cu_e4cd498d_297564cuda3std3__48in_placeE:
	.zero		1
	.type		_ZN40_INTERNAL_80592ff6_4_k_cu_e4cd498d_297564cuda3std6ranges3__45__cpo9iter_moveE,@object
	.size		_ZN40_INTERNAL_80592ff6_4_k_cu_e4cd498d_297564cuda3std6ranges3__45__cpo9iter_moveE,(_ZN40_INTERNAL_80592ff6_4_k_cu_e4cd498d_297564cuda3std3__45__cpo5beginE - _ZN40_INTERNAL_80592ff6_4_k_cu_e4cd498d_297564cuda3std6ranges3__45__cpo9iter_moveE)
_ZN40_INTERNAL_80592ff6_4_k_cu_e4cd498d_297564cuda3std6ranges3__45__cpo9iter_moveE:
	.zero		1
	.type		_ZN40_INTERNAL_80592ff6_4_k_cu_e4cd498d_297564cuda3std3__45__cpo5beginE,@object
	.size		_ZN40_INTERNAL_80592ff6_4_k_cu_e4cd498d_297564cuda3std3__45__cpo5beginE,(_ZN40_INTERNAL_80592ff6_4_k_cu_e4cd498d_297564cuda3std3__442_GLOBAL__N__80592ff6_4_k_cu_e4cd498d_297566ignoreE - _ZN40_INTERNAL_80592ff6_4_k_cu_e4cd498d_297564cuda3std3__45__cpo5beginE)
_ZN40_INTERNAL_80592ff6_4_k_cu_e4cd498d_297564cuda3std3__45__cpo5beginE:
	.zero		1
	.type		_ZN40_INTERNAL_80592ff6_4_k_cu_e4cd498d_297564cuda3std3__442_GLOBAL__N__80592ff6_4_k_cu_e4cd498d_297566ignoreE,@object
	.size		_ZN40_INTERNAL_80592ff6_4_k_cu_e4cd498d_297564cuda3std3__442_GLOBAL__N__80592ff6_4_k_cu_e4cd498d_297566ignoreE,(_ZN40_INTERNAL_80592ff6_4_k_cu_e4cd498d_297564cute7productE - _ZN40_INTERNAL_80592ff6_4_k_cu_e4cd498d_297564cuda3std3__442_GLOBAL__N__80592ff6_4_k_cu_e4cd498d_297566ignoreE)
_ZN40_INTERNAL_80592ff6_4_k_cu_e4cd498d_297564cuda3std3__442_GLOBAL__N__80592ff6_4_k_cu_e4cd498d_297566ignoreE:
	.zero		1
	.type		_ZN40_INTERNAL_80592ff6_4_k_cu_e4cd498d_297564cute7productE,@object
	.size		_ZN40_INTERNAL_80592ff6_4_k_cu_e4cd498d_297564cute7productE,(_ZN40_INTERNAL_80592ff6_4_k_cu_e4cd498d_297564cuda3std3__45__cpo3endE - _ZN40_INTERNAL_80592ff6_4_k_cu_e4cd498d_297564cute7productE)
_ZN40_INTERNAL_80592ff6_4_k_cu_e4cd498d_297564cute7productE:
	.zero		1
	.type		_ZN40_INTERNAL_80592ff6_4_k_cu_e4cd498d_297564cuda3std3__45__cpo3endE,@object
	.size		_ZN40_INTERNAL_80592ff6_4_k_cu_e4cd498d_297564cuda3std3__45__cpo3endE,(_ZN40_INTERNAL_80592ff6_4_k_cu_e4cd498d_297564cuda3std3__419piecewise_constructE - _ZN40_INTERNAL_80592ff6_4_k_cu_e4cd498d_297564cuda3std3__45__cpo3endE)
_ZN40_INTERNAL_80592ff6_4_k_cu_e4cd498d_297564cuda3std3__45__cpo3endE:
	.zero		1
	.type		_ZN40_INTERNAL_80592ff6_4_k_cu_e4cd498d_297564cuda3std3__419piecewise_constructE,@object
	.size		_ZN40_INTERNAL_80592ff6_4_k_cu_e4cd498d_297564cuda3std3__419piecewise_constructE,(_ZN40_INTERNAL_80592ff6_4_k_cu_e4cd498d_297564cuda3std3__45__cpo4cendE - _ZN40_INTERNAL_80592ff6_4_k_cu_e4cd498d_297564cuda3std3__419piecewise_constructE)
_ZN40_INTERNAL_80592ff6_4_k_cu_e4cd498d_297564cuda3std3__419piecewise_constructE:
	.zero		1
	.type		_ZN40_INTERNAL_80592ff6_4_k_cu_e4cd498d_297564cuda3std3__45__cpo4cendE,@object
	.size		_ZN40_INTERNAL_80592ff6_4_k_cu_e4cd498d_297564cuda3std3__45__cpo4cendE,(_ZN40_INTERNAL_80592ff6_4_k_cu_e4cd498d_297564cuda3std6ranges3__45__cpo4swapE - _ZN40_INTERNAL_80592ff6_4_k_cu_e4cd498d_297564cuda3std3__45__cpo4cendE)
_ZN40_INTERNAL_80592ff6_4_k_cu_e4cd498d_297564cuda3std3__45__cpo4cendE:
	.zero		1
	.type		_ZN40_INTERNAL_80592ff6_4_k_cu_e4cd498d_297564cuda3std6ranges3__45__cpo4swapE,@object
	.size		_ZN40_INTERNAL_80592ff6_4_k_cu_e4cd498d_297564cuda3std6ranges3__45__cpo4swapE,(.L_7 - _ZN40_INTERNAL_80592ff6_4_k_cu_e4cd498d_297564cuda3std6ranges3__45__cpo4swapE)
_ZN40_INTERNAL_80592ff6_4_k_cu_e4cd498d_297564cuda3std6ranges3__45__cpo4swapE:
	.zero		1
.L_7:


//--------------------- .nv.constant0._ZN7cutlass13device_kernelINS_4gemm6kernel13GemmUniversalIN4cute5tupleIJiiiiEEENS1_10collective13CollectiveMmaINS1_37MainloopSm90TmaGmmaWarpSpecializedFP8ILi18ENS5_IJNS4_1CILi1EEESB_SB_EEENS1_35KernelTmaWarpSpecializedCooperativeEEENS5_IJNSA_ILi256EEENSA_ILi128EEENSA_ILi32EEEEEENS_12float_e5m2_tENS5_IJlSB_lEEENS_12float_e4m3_tESK_NS4_8TiledMMAINS4_8MMA_AtomIJNS4_4SM904GMMA31MMA_64x128x32_F32E5M2E4M3_SS_TNILNSP_7ScaleInE1ELSR_1EEEEEENS4_6LayoutINS5_IJNSA_ILi2EEESB_SB_EEENS5_IJSB_NSA_ILi0EEESX_EEEEENS5_IJNS4_10UnderscoreES10_S10_EEEEENS4_13SM90_TMA_LOADENS4_14ComposedLayoutINS4_7SwizzleILi1ELi4ELi3EEENS4_18smem_ptr_flag_bitsILi8EEENSU_INS5_IJNSA_ILi8EEESH_EEENS5_IJSH_SB_EEEEEEEvNS4_8identityES13_S1D_vS1E_EENS_8epilogue10collective6detail29Sm90TmaWarpSpecializedAdapterINS1H_15DefaultEpilogueISJ_SK_SK_NS1G_6thread17LinearCombinationISJ_Li1EffLNS1L_9ScaleType4KindE0ELNS_15FloatRoundStyleE2ESJ_EENS1_15EpilogueDefaultEEEEEvvEEEEvNT_6ParamsE --------------------------
	.section	.nv.constant0._ZN7cutlass13device_kernelINS_4gemm6kernel13GemmUniversalIN4cute5tupleIJiiiiEEENS1_10collective13CollectiveMmaINS1_37MainloopSm90TmaGmmaWarpSpecializedFP8ILi18ENS5_IJNS4_1CILi1EEESB_SB_EEENS1_35KernelTmaWarpSpecializedCooperativeEEENS5_IJNSA_ILi256EEENSA_ILi128EEENSA_ILi32EEEEEENS_12float_e5m2_tENS5_IJlSB_lEEENS_12float_e4m3_tESK_NS4_8TiledMMAINS4_8MMA_AtomIJNS4_4SM904GMMA31MMA_64x128x32_F32E5M2E4M3_SS_TNILNSP_7ScaleInE1ELSR_1EEEEEENS4_6LayoutINS5_IJNSA_ILi2EEESB_SB_EEENS5_IJSB_NSA_ILi0EEESX_EEEEENS5_IJNS4_10UnderscoreES10_S10_EEEEENS4_13SM90_TMA_LOADENS4_14ComposedLayoutINS4_7SwizzleILi1ELi4ELi3EEENS4_18smem_ptr_flag_bitsILi8EEENSU_INS5_IJNSA_ILi8EEESH_EEENS5_IJSH_SB_EEEEEEEvNS4_8identityES13_S1D_vS1E_EENS_8epilogue10collective6detail29Sm90TmaWarpSpecializedAdapterINS1H_15DefaultEpilogueISJ_SK_SK_NS1G_6thread17LinearCombinationISJ_Li1EffLNS1L_9ScaleType4KindE0ELNS_15FloatRoundStyleE2ESJ_EENS1_15EpilogueDefaultEEEEEvvEEEEvNT_6ParamsE,"a",@progbits
	.sectionflags	@""
	.align	4
.nv.constant0._ZN7cutlass13device_kernelINS_4gemm6kernel13GemmUniversalIN4cute5tupleIJiiiiEEENS1_10collective13CollectiveMmaINS1_37MainloopSm90TmaGmmaWarpSpecializedFP8ILi18ENS5_IJNS4_1CILi1EEESB_SB_EEENS1_35KernelTmaWarpSpecializedCooperativeEEENS5_IJNSA_ILi256EEENSA_ILi128EEENSA_ILi32EEEEEENS_12float_e5m2_tENS5_IJlSB_lEEENS_12float_e4m3_tESK_NS4_8TiledMMAINS4_8MMA_AtomIJNS4_4SM904GMMA31MMA_64x128x32_F32E5M2E4M3_SS_TNILNSP_7ScaleInE1ELSR_1EEEEEENS4_6LayoutINS5_IJNSA_ILi2EEESB_SB_EEENS5_IJSB_NSA_ILi0EEESX_EEEEENS5_IJNS4_10UnderscoreES10_S10_EEEEENS4_13SM90_TMA_LOADENS4_14ComposedLayoutINS4_7SwizzleILi1ELi4ELi3EEENS4_18smem_ptr_flag_bitsILi8EEENSU_INS5_IJNSA_ILi8EEESH_EEENS5_IJSH_SB_EEEEEEEvNS4_8identityES13_S1D_vS1E_EENS_8epilogue10collective6detail29Sm90TmaWarpSpecializedAdapterINS1H_15DefaultEpilogueISJ_SK_SK_NS1G_6thread17LinearCombinationISJ_Li1EffLNS1L_9ScaleType4KindE0ELNS_15FloatRoundStyleE2ESJ_EENS1_15EpilogueDefaultEEEEEvvEEEEvNT_6ParamsE:
	.zero		1664


//--------------------- SYMBOLS --------------------------

	.type		.nv.reservedSmem.offset0,@object
	.size		.nv.reservedSmem.offset0,0x4
